// auto-generated by cutlass_sweep.gemm — config: {"arch": "sm_100", "cluster_m": 2, "cluster_n": 1, "dtype": "e4m3", "dtype_b": "e4m3", "layout": "nt", "stages": 0, "tile_k": 64, "tile_m": 64, "tile_n": 160}
#include "cutlass/cutlass.h"
#include "cutlass/gemm/collective/collective_builder.hpp"
#include "cutlass/gemm/device/gemm_universal_adapter.h"
#include "cutlass/gemm/kernel/gemm_universal.hpp"
#include "cutlass/epilogue/collective/collective_builder.hpp"

using ElemA = cutlass::float_e4m3_t;
using ElemB = cutlass::float_e4m3_t;
using ElemCD = cutlass::float_e4m3_t;
using Acc  = float;
using TileShape    = cute::Shape<cute::_64, cute::_160, cute::_64>;
using ClusterShape = cute::Shape<cute::_2, cute::_1, cute::_1>;

using CollectiveEpilogue = typename cutlass::epilogue::collective::CollectiveBuilder<
    cutlass::arch::Sm100, cutlass::arch::OpClassTensorOp,
    TileShape, ClusterShape,
    cutlass::epilogue::collective::EpilogueTileAuto,
    Acc, Acc,
    ElemCD, cutlass::layout::RowMajor, 128 / cutlass::sizeof_bits<ElemCD>::value,
    ElemCD, cutlass::layout::RowMajor, 128 / cutlass::sizeof_bits<ElemCD>::value,
    cutlass::epilogue::collective::EpilogueScheduleAuto
  >::CollectiveOp;

using CollectiveMainloop = typename cutlass::gemm::collective::CollectiveBuilder<
    cutlass::arch::Sm100, cutlass::arch::OpClassTensorOp,
    ElemA, cutlass::layout::RowMajor, 128 / cutlass::sizeof_bits<ElemA>::value,
    ElemB, cutlass::layout::ColumnMajor, 128 / cutlass::sizeof_bits<ElemB>::value,
    Acc,
    TileShape, ClusterShape,
    cutlass::gemm::collective::StageCountAutoCarveout<static_cast<int>(sizeof(typename CollectiveEpilogue::SharedStorage))>,
    cutlass::gemm::collective::KernelScheduleAuto
  >::CollectiveOp;

using GemmKernel = cutlass::gemm::kernel::GemmUniversal<
    cute::Shape<int,int,int,int>,
    CollectiveMainloop,
    CollectiveEpilogue
>;
using Gemm = cutlass::gemm::device::GemmUniversalAdapter<GemmKernel>;

// Force the device kernel symbol into the cubin without needing a host main.
auto* _anchor = &cutlass::device_kernel<GemmKernel>;


// ===== COMPILED SASS (sm_100a) =====

	.target	sm_100a

	.elftype	@"ET_EXEC"


//--------------------- .note.nv.tkinfo           --------------------------
	.section	.note.nv.tkinfo,"",@"SHT_NOTE"
	.sectionflags	@"SHF_NOTE_NV_TKINFO"
	.tkinfo
        /*0018*/ 	.word	0x00000002
        /*0030*/ 	.string	""
        /*0030*/ 	.string	"ptxas"
        /*0030*/ 	.string	"Cuda compilation tools, release 13.0, V13.0.88"
        /*0030*/ 	.string	"Build cuda_13.0.r13.0/compiler.36424714_0"
        /*0030*/ 	.string	"-arch sm_100a -m 64 "



//--------------------- .note.nv.cuinfo           --------------------------
	.section	.note.nv.cuinfo,"",@"SHT_NOTE"
	.sectionflags	@"SHF_NOTE_NV_CUINFO"
        /*0018*/ 	.short	0x0002
        /*001a*/ 	.short	0x0064
        /*001c*/ 	.short	0x0082
	.zero		2


//--------------------- .nv.info                  --------------------------
	.section	.nv.info,"",@"SHT_CUDA_INFO"
	.align	4


	//----- nvinfo : EIATTR_REGCOUNT
	.align		4
        /*0000*/ 	.byte	0x04, 0x2f
        /*0002*/ 	.short	(.L_19 - .L_18)
	.align		4
.L_18:
        /*0004*/ 	.word	index@(_ZN7cutlass13device_kernelINS_4gemm6kernel13GemmUniversalIN4cute5tupleIJiiiiEEENS1_10collective13CollectiveMmaINS1_35MainloopSm100TmaUmmaWarpSpecializedILi14ELi2ELi4ENS5_IJNS4_1CILi2EEENSA_ILi1EEESC_EEEEENS5_IJNSA_ILi64EEENSA_ILi160EEESF_EEENS_12float_e4m3_tENS5_IJlSC_lEEESI_SJ_NS4_8TiledMMAINS4_8MMA_AtomIJNS4_10MMA_TraitsINS4_19SM100_MMA_F8F6F4_SSEJSI_SI_fSF_SG_NS4_17integral_constantINS4_4UMMA5MajorELSQ_0EEESR_NSO_INSP_7ScaleInELSS_0EEEST_EEEEEENS4_6LayoutINS5_IJSC_SC_SC_EEENS5_IJNSA_ILi0EEESY_SY_EEEEENS5_IJNS4_10UnderscoreES11_S11_EEEEENS4_13SM90_TMA_LOADENS4_14ComposedLayoutINS4_7SwizzleILi2ELi4ELi3EEENS4_18smem_ptr_flag_bitsILi8EEENSW_INS5_IJNSA_ILi8EEESF_EEENS5_IJSF_SC_EEEEEEEvNS4_8identityENS4_23SM90_TMA_LOAD_MULTICASTES1E_vS1F_EENS_8epilogue10collective18CollectiveEpilogueINS1I_23Sm100TmaWarpSpecializedILi1ELi1ELi80ELb0ELb0EEEJSH_NS5_IJNSW_ISF_SC_EENSW_ISG_SC_EEEEESI_SJ_SI_SJ_NS1I_6fusion15FusionCallbacksIS1M_NS1Q_17LinearCombinationISI_fSI_fLNS_15FloatRoundStyleE2EEESH_S1P_JEEENS4_5SM1004TMEM4LOAD26SM100_TMEM_LOAD_16dp32b16xES14_NS15_INS16_ILi1ELi4ELi3EEES19_NSW_INS5_IJS1A_NSA_ILi32EEEEEENS5_IJS21_SC_EEEEEEENS4_39AutoVectorizingCopyWithAssumedAlignmentILi128EEENS4_14SM90_TMA_STOREES25_S27_S27_EEEvvEEEEvNT_6ParamsE)
        /*0008*/ 	.word	0x000000ce


	//----- nvinfo : EIATTR_FRAME_SIZE
	.align		4
.L_19:
        /*000c*/ 	.byte	0x04, 0x11
        /*000e*/ 	.short	(.L_21 - .L_20)
	.align		4
.L_20:
        /*0010*/ 	.word	index@($__internal_2_$__cuda_sm10x_tcgen05_guardrail_trap_unallocated_columns_being_dealloced)
        /*0014*/ 	.word	0x00000000


	//----- nvinfo : EIATTR_FRAME_SIZE
	.align		4
.L_21:
        /*0018*/ 	.byte	0x04, 0x11
        /*001a*/ 	.short	(.L_23 - .L_22)
	.align		4
.L_22:
        /*001c*/ 	.word	index@($__internal_1_$__cuda_sm10x_tcgen05_guardrail_trap_phase_invalid_during_alloc)
        /*0020*/ 	.word	0x00000000


	//----- nvinfo : EIATTR_FRAME_SIZE
	.align		4
.L_23:
        /*0024*/ 	.byte	0x04, 0x11
        /*0026*/ 	.short	(.L_25 - .L_24)
	.align		4
.L_24:
        /*0028*/ 	.word	index@($__internal_0_$__cuda_sm10x_tcgen05_guardrail_trap_col_being_dealloced_not_returned_by_alloc)
        /*002c*/ 	.word	0x00000000


	//----- nvinfo : EIATTR_FRAME_SIZE
	.align		4
.L_25:
        /*0030*/ 	.byte	0x04, 0x11
        /*0032*/ 	.short	(.L_27 - .L_26)
	.align		4
.L_26:
        /*0034*/ 	.word	index@(_ZN7cutlass13device_kernelINS_4gemm6kernel13GemmUniversalIN4cute5tupleIJiiiiEEENS1_10collective13CollectiveMmaINS1_35MainloopSm100TmaUmmaWarpSpecializedILi14ELi2ELi4ENS5_IJNS4_1CILi2EEENSA_ILi1EEESC_EEEEENS5_IJNSA_ILi64EEENSA_ILi160EEESF_EEENS_12float_e4m3_tENS5_IJlSC_lEEESI_SJ_NS4_8TiledMMAINS4_8MMA_AtomIJNS4_10MMA_TraitsINS4_19SM100_MMA_F8F6F4_SSEJSI_SI_fSF_SG_NS4_17integral_constantINS4_4UMMA5MajorELSQ_0EEESR_NSO_INSP_7ScaleInELSS_0EEEST_EEEEEENS4_6LayoutINS5_IJSC_SC_SC_EEENS5_IJNSA_ILi0EEESY_SY_EEEEENS5_IJNS4_10UnderscoreES11_S11_EEEEENS4_13SM90_TMA_LOADENS4_14ComposedLayoutINS4_7SwizzleILi2ELi4ELi3EEENS4_18smem_ptr_flag_bitsILi8EEENSW_INS5_IJNSA_ILi8EEESF_EEENS5_IJSF_SC_EEEEEEEvNS4_8identityENS4_23SM90_TMA_LOAD_MULTICASTES1E_vS1F_EENS_8epilogue10collective18CollectiveEpilogueINS1I_23Sm100TmaWarpSpecializedILi1ELi1ELi80ELb0ELb0EEEJSH_NS5_IJNSW_ISF_SC_EENSW_ISG_SC_EEEEESI_SJ_SI_SJ_NS1I_6fusion15FusionCallbacksIS1M_NS1Q_17LinearCombinationISI_fSI_fLNS_15FloatRoundStyleE2EEESH_S1P_JEEENS4_5SM1004TMEM4LOAD26SM100_TMEM_LOAD_16dp32b16xES14_NS15_INS16_ILi1ELi4ELi3EEES19_NSW_INS5_IJS1A_NSA_ILi32EEEEEENS5_IJS21_SC_EEEEEEENS4_39AutoVectorizingCopyWithAssumedAlignmentILi128EEENS4_14SM90_TMA_STOREES25_S27_S27_EEEvvEEEEvNT_6ParamsE)
        /*0038*/ 	.word	0x00000000


	//----- nvinfo : EIATTR_MIN_STACK_SIZE
	.align		4
.L_27:
        /*003c*/ 	.byte	0x04, 0x12
        /*003e*/ 	.short	(.L_29 - .L_28)
	.align		4
.L_28:
        /*0040*/ 	.word	index@(_ZN7cutlass13device_kernelINS_4gemm6kernel13GemmUniversalIN4cute5tupleIJiiiiEEENS1_10collective13CollectiveMmaINS1_35MainloopSm100TmaUmmaWarpSpecializedILi14ELi2ELi4ENS5_IJNS4_1CILi2EEENSA_ILi1EEESC_EEEEENS5_IJNSA_ILi64EEENSA_ILi160EEESF_EEENS_12float_e4m3_tENS5_IJlSC_lEEESI_SJ_NS4_8TiledMMAINS4_8MMA_AtomIJNS4_10MMA_TraitsINS4_19SM100_MMA_F8F6F4_SSEJSI_SI_fSF_SG_NS4_17integral_constantINS4_4UMMA5MajorELSQ_0EEESR_NSO_INSP_7ScaleInELSS_0EEEST_EEEEEENS4_6LayoutINS5_IJSC_SC_SC_EEENS5_IJNSA_ILi0EEESY_SY_EEEEENS5_IJNS4_10UnderscoreES11_S11_EEEEENS4_13SM90_TMA_LOADENS4_14ComposedLayoutINS4_7SwizzleILi2ELi4ELi3EEENS4_18smem_ptr_flag_bitsILi8EEENSW_INS5_IJNSA_ILi8EEESF_EEENS5_IJSF_SC_EEEEEEEvNS4_8identityENS4_23SM90_TMA_LOAD_MULTICASTES1E_vS1F_EENS_8epilogue10collective18CollectiveEpilogueINS1I_23Sm100TmaWarpSpecializedILi1ELi1ELi80ELb0ELb0EEEJSH_NS5_IJNSW_ISF_SC_EENSW_ISG_SC_EEEEESI_SJ_SI_SJ_NS1I_6fusion15FusionCallbacksIS1M_NS1Q_17LinearCombinationISI_fSI_fLNS_15FloatRoundStyleE2EEESH_S1P_JEEENS4_5SM1004TMEM4LOAD26SM100_TMEM_LOAD_16dp32b16xES14_NS15_INS16_ILi1ELi4ELi3EEES19_NSW_INS5_IJS1A_NSA_ILi32EEEEEENS5_IJS21_SC_EEEEEEENS4_39AutoVectorizingCopyWithAssumedAlignmentILi128EEENS4_14SM90_TMA_STOREES25_S27_S27_EEEvvEEEEvNT_6ParamsE)
        /*0044*/ 	.word	0x00000000
.L_29:


//--------------------- .nv.compat                --------------------------
	.section	.nv.compat,"",@"SHT_CUDA_COMPAT_INFO"
	.align	4
        /*0000*/ 	.byte	0x02, 0x09, 0x01, 0x00, 0x02, 0x02, 0x02, 0x00, 0x02, 0x05, 0x05, 0x00, 0x03, 0x07, 0x01, 0x01
        /*0010*/ 	.byte	0x02, 0x03, 0x01, 0x00, 0x02, 0x06, 0x01, 0x00, 0x04, 0x0b, 0x08, 0x00, 0x09, 0x00, 0x00, 0x00
        /*0020*/ 	.byte	0x00, 0x00, 0x00, 0x00


//--------------------- .nv.info._ZN7cutlass13device_kernelINS_4gemm6kernel13GemmUniversalIN4cute5tupleIJiiiiEEENS1_10collective13CollectiveMmaINS1_35MainloopSm100TmaUmmaWarpSpecializedILi14ELi2ELi4ENS5_IJNS4_1CILi2EEENSA_ILi1EEESC_EEEEENS5_IJNSA_ILi64EEENSA_ILi160EEESF_EEENS_12float_e4m3_tENS5_IJlSC_lEEESI_SJ_NS4_8TiledMMAINS4_8MMA_AtomIJNS4_10MMA_TraitsINS4_19SM100_MMA_F8F6F4_SSEJSI_SI_fSF_SG_NS4_17integral_constantINS4_4UMMA5MajorELSQ_0EEESR_NSO_INSP_7ScaleInELSS_0EEEST_EEEEEENS4_6LayoutINS5_IJSC_SC_SC_EEENS5_IJNSA_ILi0EEESY_SY_EEEEENS5_IJNS4_10UnderscoreES11_S11_EEEEENS4_13SM90_TMA_LOADENS4_14ComposedLayoutINS4_7SwizzleILi2ELi4ELi3EEENS4_18smem_ptr_flag_bitsILi8EEENSW_INS5_IJNSA_ILi8EEESF_EEENS5_IJSF_SC_EEEEEEEvNS4_8identityENS4_23SM90_TMA_LOAD_MULTICASTES1E_vS1F_EENS_8epilogue10collective18CollectiveEpilogueINS1I_23Sm100TmaWarpSpecializedILi1ELi1ELi80ELb0ELb0EEEJSH_NS5_IJNSW_ISF_SC_EENSW_ISG_SC_EEEEESI_SJ_SI_SJ_NS1I_6fusion15FusionCallbacksIS1M_NS1Q_17LinearCombinationISI_fSI_fLNS_15FloatRoundStyleE2EEESH_S1P_JEEENS4_5SM1004TMEM4LOAD26SM100_TMEM_LOAD_16dp32b16xES14_NS15_INS16_ILi1ELi4ELi3EEES19_NSW_INS5_IJS1A_NSA_ILi32EEEEEENS5_IJS21_SC_EEEEEEENS4_39AutoVectorizingCopyWithAssumedAlignmentILi128EEENS4_14SM90_TMA_STOREES25_S27_S27_EEEvvEEEEvNT_6ParamsE --------------------------
	.section	.nv.info._ZN7cutlass13device_kernelINS_4gemm6kernel13GemmUniversalIN4cute5tupleIJiiiiEEENS1_10collective13CollectiveMmaINS1_35MainloopSm100TmaUmmaWarpSpecializedILi14ELi2ELi4ENS5_IJNS4_1CILi2EEENSA_ILi1EEESC_EEEEENS5_IJNSA_ILi64EEENSA_ILi160EEESF_EEENS_12float_e4m3_tENS5_IJlSC_lEEESI_SJ_NS4_8TiledMMAINS4_8MMA_AtomIJNS4_10MMA_TraitsINS4_19SM100_MMA_F8F6F4_SSEJSI_SI_fSF_SG_NS4_17integral_constantINS4_4UMMA5MajorELSQ_0EEESR_NSO_INSP_7ScaleInELSS_0EEEST_EEEEEENS4_6LayoutINS5_IJSC_SC_SC_EEENS5_IJNSA_ILi0EEESY_SY_EEEEENS5_IJNS4_10UnderscoreES11_S11_EEEEENS4_13SM90_TMA_LOADENS4_14ComposedLayoutINS4_7SwizzleILi2ELi4ELi3EEENS4_18smem_ptr_flag_bitsILi8EEENSW_INS5_IJNSA_ILi8EEESF_EEENS5_IJSF_SC_EEEEEEEvNS4_8identityENS4_23SM90_TMA_LOAD_MULTICASTES1E_vS1F_EENS_8epilogue10collective18CollectiveEpilogueINS1I_23Sm100TmaWarpSpecializedILi1ELi1ELi80ELb0ELb0EEEJSH_NS5_IJNSW_ISF_SC_EENSW_ISG_SC_EEEEESI_SJ_SI_SJ_NS1I_6fusion15FusionCallbacksIS1M_NS1Q_17LinearCombinationISI_fSI_fLNS_15FloatRoundStyleE2EEESH_S1P_JEEENS4_5SM1004TMEM4LOAD26SM100_TMEM_LOAD_16dp32b16xES14_NS15_INS16_ILi1ELi4ELi3EEES19_NSW_INS5_IJS1A_NSA_ILi32EEEEEENS5_IJS21_SC_EEEEEEENS4_39AutoVectorizingCopyWithAssumedAlignmentILi128EEENS4_14SM90_TMA_STOREES25_S27_S27_EEEvvEEEEvNT_6ParamsE,"",@"SHT_CUDA_INFO"
	.sectionflags	@""
	.align	4


	//----- nvinfo : EIATTR_CUDA_API_VERSION
	.align		4
        /*0000*/ 	.byte	0x04, 0x37
        /*0002*/ 	.short	(.L_31 - .L_30)
.L_30:
        /*0004*/ 	.word	0x00000082


	//----- nvinfo : EIATTR_KPARAM_INFO
	.align		4
.L_31:
        /*0008*/ 	.byte	0x04, 0x17
        /*000a*/ 	.short	(.L_33 - .L_32)
.L_32:
        /*000c*/ 	.word	0x00000000
        /*0010*/ 	.short	0x0000
        /*0012*/ 	.short	0x0000
        /*0014*/ 	.byte	0x00, 0xf0, 0x01, 0x20


	//----- nvinfo : EIATTR_AT_ENTRY_FRAGMENTS
	.align		4
.L_33:
        /*0018*/ 	.byte	0x04, 0x4f
        /*001a*/ 	.short	(.L_35 - .L_34)


	//   ....[0]....
.L_34:
        /*001c*/ 	.word	0x00000006


	//----- nvinfo : EIATTR_RESERVED_SMEM_USED
	.align		4
.L_35:
        /*0020*/ 	.byte	0x01, 0x41
	.zero		2


	//----- nvinfo : EIATTR_SPARSE_MMA_MASK
	.align		4
        /*0024*/ 	.byte	0x03, 0x50
        /*0026*/ 	.short	0x0000


	//----- nvinfo : EIATTR_TCGEN05_1CTA_USED
	.align		4
        /*0028*/ 	.byte	0x01, 0x51
	.zero		2


	//----- nvinfo : EIATTR_MAXREG_COUNT
	.align		4
        /*002c*/ 	.byte	0x03, 0x1b
        /*002e*/ 	.short	0x00ff


	//----- nvinfo : EIATTR_NUM_BARRIERS
	.align		4
        /*0030*/ 	.byte	0x02, 0x4c
        /*0032*/ 	.byte	0x07
	.zero		1


	//----- nvinfo : EIATTR_EXTERNS
	.align		4
        /*0034*/ 	.byte	0x04, 0x0f
        /*0036*/ 	.short	(.L_37 - .L_36)


	//   ....[0]....
	.align		4
.L_36:
        /*0038*/ 	.word	index@(__assertfail)


	//----- nvinfo : EIATTR_MERCURY_ISA_VERSION
	.align		4
.L_37:
        /*003c*/ 	.byte	0x03, 0x5f
        /*003e*/ 	.short	0x0101


	//----- nvinfo : EIATTR_INT_WARP_WIDE_INSTR_OFFSETS
	.align		4
        /*0040*/ 	.byte	0x04, 0x31
        /*0042*/ 	.short	(.L_39 - .L_38)


	//   ....[0]....
.L_38:
        /*0044*/ 	.word	0x000041f0


	//   ....[1]....
        /*0048*/ 	.word	0x00004210


	//   ....[2]....
        /*004c*/ 	.word	0x00004240


	//   ....[3]....
        /*0050*/ 	.word	0x00004e20


	//   ....[4]....
        /*0054*/ 	.word	0x00004e30


	//   ....[5]....
        /*0058*/ 	.word	0x00005020


	//   ....[6]....
        /*005c*/ 	.word	0x00005040


	//   ....[7]....
        /*0060*/ 	.word	0x000050a0


	//   ....[8]....
        /*0064*/ 	.word	0x000050c0


	//----- nvinfo : EIATTR_COOP_GROUP_MASK_REGIDS
	.align		4
.L_39:
        /*0068*/ 	.byte	0x04, 0x29
        /*006a*/ 	.short	(.L_41 - .L_40)


	//   ....[0]....
.L_40:
        /*006c*/ 	.word	0xffffffff


	//   ....[1]....
        /*0070*/ 	.word	0xffffffff


	//   ....[2]....
        /*0074*/ 	.word	0xffffffff


	//   ....[3]....
        /*0078*/ 	.word	0xffffffff


	//   ....[4]....
        /*007c*/ 	.word	0xffffffff


	//   ....[5]....
        /*0080*/ 	.word	0xffffffff


	//   ....[6]....
        /*0084*/ 	.word	0xffffffff


	//   ....[7]....
        /*0088*/ 	.word	0xffffffff


	//   ....[8]....
        /*008c*/ 	.word	0xffffffff


	//   ....[9]....
        /*0090*/ 	.word	0xffffffff


	//   ....[10]....
        /*0094*/ 	.word	0xffffffff


	//   ....[11]....
        /*0098*/ 	.word	0xffffffff


	//   ....[12]....
        /*009c*/ 	.word	0xffffffff


	//   ....[13]....
        /*00a0*/ 	.word	0xffffffff


	//----- nvinfo : EIATTR_COOP_GROUP_INSTR_OFFSETS
	.align		4
.L_41:
        /*00a4*/ 	.byte	0x04, 0x28
        /*00a6*/ 	.short	(.L_43 - .L_42)


	//   ....[0]....
.L_42:
        /*00a8*/ 	.word	0x00000080


	//   ....[1]....
        /*00ac*/ 	.word	0x000004e0


	//   ....[2]....
        /*00b0*/ 	.word	0x000007e0


	//   ....[3]....
        /*00b4*/ 	.word	0x00000920


	//   ....[4]....
        /*00b8*/ 	.word	0x00000a20


	//   ....[5]....
        /*00bc*/ 	.word	0x00000b90


	//   ....[6]....
        /*00c0*/ 	.word	0x00000d30


	//   ....[7]....
        /*00c4*/ 	.word	0x00000ef0


	//   ....[8]....
        /*00c8*/ 	.word	0x00002090


	//   ....[9]....
        /*00cc*/ 	.word	0x000034d0


	//   ....[10]....
        /*00d0*/ 	.word	0x000036e0


	//   ....[11]....
        /*00d4*/ 	.word	0x00003710


	//   ....[12]....
        /*00d8*/ 	.word	0x000040d0


	//   ....[13]....
        /*00dc*/ 	.word	0x00004300


	//----- nvinfo : EIATTR_VRC_CTA_INIT_COUNT
	.align		4
.L_43:
        /*00e0*/ 	.byte	0x02, 0x4a
        /*00e2*/ 	.byte	0x80
	.zero		1


	//----- nvinfo : EIATTR_SYSCALL_OFFSETS
	.align		4
        /*00e4*/ 	.byte	0x04, 0x46
        /*00e6*/ 	.short	(.L_45 - .L_44)


	//   ....[0]....
.L_44:
        /*00e8*/ 	.word	0x00005b50


	//   ....[1]....
        /*00ec*/ 	.word	0x00005c90


	//   ....[2]....
        /*00f0*/ 	.word	0x000064f0


	//   ....[3]....
        /*00f4*/ 	.word	0x00006670


	//   ....[4]....
        /*00f8*/ 	.word	0x000067f0


	//   ....[5]....
        /*00fc*/ 	.word	0x00006970


	//   ....[6]....
        /*0100*/ 	.word	0x00006af0


	//----- nvinfo : EIATTR_MBARRIER_INSTR_OFFSETS
	.align		4
.L_45:
        /*0104*/ 	.byte	0x04, 0x39
        /*0106*/ 	.short	(.L_47 - .L_46)


	//   ....[0]....
.L_46:
        /*0108*/ 	.word	0x00000600
        /*010c*/ 	.word	0x000000ff
        /*0110*/ 	.word	0x00000000
        /*0114*/ 	.short	0x0100
        /*0116*/ 	.byte	0x04
	.zero		1


	//   ....[1]....
        /*0118*/ 	.word	0x00000610
        /*011c*/ 	.word	0x000000ff
        /*0120*/ 	.word	0x00000070
        /*0124*/ 	.short	0x0100
        /*0126*/ 	.byte	0x04
	.zero		1


	//   ....[2]....
        /*0128*/ 	.word	0x00000620
        /*012c*/ 	.word	0x000000ff
        /*0130*/ 	.word	0x00000008
        /*0134*/ 	.short	0x0100
        /*0136*/ 	.byte	0x04
	.zero		1


	//   ....[3]....
        /*0138*/ 	.word	0x00000630
        /*013c*/ 	.word	0x000000ff
        /*0140*/ 	.word	0x00000078
        /*0144*/ 	.short	0x0100
        /*0146*/ 	.byte	0x04
	.zero		1


	//   ....[4]....
        /*0148*/ 	.word	0x00000640
        /*014c*/ 	.word	0x000000ff
        /*0150*/ 	.word	0x00000010
        /*0154*/ 	.short	0x0100
        /*0156*/ 	.byte	0x04
	.zero		1


	//   ....[5]....
        /*0158*/ 	.word	0x00000650
        /*015c*/ 	.word	0x000000ff
        /*0160*/ 	.word	0x00000080
        /*0164*/ 	.short	0x0100
        /*0166*/ 	.byte	0x04
	.zero		1


	//   ....[6]....
        /*0168*/ 	.word	0x00000660
        /*016c*/ 	.word	0x000000ff
        /*0170*/ 	.word	0x00000018
        /*0174*/ 	.short	0x0100
        /*0176*/ 	.byte	0x04
	.zero		1


	//   ....[7]....
        /*0178*/ 	.word	0x00000670
        /*017c*/ 	.word	0x000000ff
        /*0180*/ 	.word	0x00000088
        /*0184*/ 	.short	0x0100
        /*0186*/ 	.byte	0x04
	.zero		1


	//   ....[8]....
        /*0188*/ 	.word	0x00000680
        /*018c*/ 	.word	0x000000ff
        /*0190*/ 	.word	0x00000020
        /*0194*/ 	.short	0x0100
        /*0196*/ 	.byte	0x04
	.zero		1


	//   ....[9]....
        /*0198*/ 	.word	0x00000690
        /*019c*/ 	.word	0x000000ff
        /*01a0*/ 	.word	0x00000090
        /*01a4*/ 	.short	0x0100
        /*01a6*/ 	.byte	0x04
	.zero		1


	//   ....[10]....
        /*01a8*/ 	.word	0x000006a0
        /*01ac*/ 	.word	0x000000ff
        /*01b0*/ 	.word	0x00000028
        /*01b4*/ 	.short	0x0100
        /*01b6*/ 	.byte	0x04
	.zero		1


	//   ....[11]....
        /*01b8*/ 	.word	0x000006b0
        /*01bc*/ 	.word	0x000000ff
        /*01c0*/ 	.word	0x00000098
        /*01c4*/ 	.short	0x0100
        /*01c6*/ 	.byte	0x04
	.zero		1


	//   ....[12]....
        /*01c8*/ 	.word	0x000006c0
        /*01cc*/ 	.word	0x000000ff
        /*01d0*/ 	.word	0x00000030
        /*01d4*/ 	.short	0x0100
        /*01d6*/ 	.byte	0x04
	.zero		1


	//   ....[13]....
        /*01d8*/ 	.word	0x000006d0
        /*01dc*/ 	.word	0x000000ff
        /*01e0*/ 	.word	0x000000a0
        /*01e4*/ 	.short	0x0100
        /*01e6*/ 	.byte	0x04
	.zero		1


	//   ....[14]....
        /*01e8*/ 	.word	0x000006e0
        /*01ec*/ 	.word	0x000000ff
        /*01f0*/ 	.word	0x00000038
        /*01f4*/ 	.short	0x0100
        /*01f6*/ 	.byte	0x04
	.zero		1


	//   ....[15]....
        /*01f8*/ 	.word	0x000006f0
        /*01fc*/ 	.word	0x000000ff
        /*0200*/ 	.word	0x000000a8
        /*0204*/ 	.short	0x0100
        /*0206*/ 	.byte	0x04
	.zero		1


	//   ....[16]....
        /*0208*/ 	.word	0x00000700
        /*020c*/ 	.word	0x000000ff
        /*0210*/ 	.word	0x00000040
        /*0214*/ 	.short	0x0100
        /*0216*/ 	.byte	0x04
	.zero		1


	//   ....[17]....
        /*0218*/ 	.word	0x00000710
        /*021c*/ 	.word	0x000000ff
        /*0220*/ 	.word	0x000000b0
        /*0224*/ 	.short	0x0100
        /*0226*/ 	.byte	0x04
	.zero		1


	//   ....[18]....
        /*0228*/ 	.word	0x00000720
        /*022c*/ 	.word	0x000000ff
        /*0230*/ 	.word	0x00000048
        /*0234*/ 	.short	0x0100
        /*0236*/ 	.byte	0x04
	.zero		1


	//   ....[19]....
        /*0238*/ 	.word	0x00000730
        /*023c*/ 	.word	0x000000ff
        /*0240*/ 	.word	0x000000b8
        /*0244*/ 	.short	0x0100
        /*0246*/ 	.byte	0x04
	.zero		1


	//   ....[20]....
        /*0248*/ 	.word	0x00000740
        /*024c*/ 	.word	0x000000ff
        /*0250*/ 	.word	0x00000050
        /*0254*/ 	.short	0x0100
        /*0256*/ 	.byte	0x04
	.zero		1


	//   ....[21]....
        /*0258*/ 	.word	0x00000750
        /*025c*/ 	.word	0x000000ff
        /*0260*/ 	.word	0x000000c0
        /*0264*/ 	.short	0x0100
        /*0266*/ 	.byte	0x04
	.zero		1


	//   ....[22]....
        /*0268*/ 	.word	0x00000760
        /*026c*/ 	.word	0x000000ff
        /*0270*/ 	.word	0x00000058
        /*0274*/ 	.short	0x0100
        /*0276*/ 	.byte	0x04
	.zero		1


	//   ....[23]....
        /*0278*/ 	.word	0x00000770
        /*027c*/ 	.word	0x000000ff
        /*0280*/ 	.word	0x000000c8
        /*0284*/ 	.short	0x0100
        /*0286*/ 	.byte	0x04
	.zero		1


	//   ....[24]....
        /*0288*/ 	.word	0x00000780
        /*028c*/ 	.word	0x000000ff
        /*0290*/ 	.word	0x00000060
        /*0294*/ 	.short	0x0100
        /*0296*/ 	.byte	0x04
	.zero		1


	//   ....[25]....
        /*0298*/ 	.word	0x00000790
        /*029c*/ 	.word	0x000000ff
        /*02a0*/ 	.word	0x000000d0
        /*02a4*/ 	.short	0x0100
        /*02a6*/ 	.byte	0x04
	.zero		1


	//   ....[26]....
        /*02a8*/ 	.word	0x000007a0
        /*02ac*/ 	.word	0x000000ff
        /*02b0*/ 	.word	0x00000068
        /*02b4*/ 	.short	0x0100
        /*02b6*/ 	.byte	0x04
	.zero		1


	//   ....[27]....
        /*02b8*/ 	.word	0x000007b0
        /*02bc*/ 	.word	0x000000ff
        /*02c0*/ 	.word	0x000000d8
        /*02c4*/ 	.short	0x0100
        /*02c6*/ 	.byte	0x04
	.zero		1


	//   ....[28]....
        /*02c8*/ 	.word	0x000008f0
        /*02cc*/ 	.word	0x000000ff
        /*02d0*/ 	.word	0x000000e0
        /*02d4*/ 	.short	0x0100
        /*02d6*/ 	.byte	0x04
	.zero		1


	//   ....[29]....
        /*02d8*/ 	.word	0x00000900
        /*02dc*/ 	.word	0x000000ff
        /*02e0*/ 	.word	0x000000e8
        /*02e4*/ 	.short	0x0100
        /*02e6*/ 	.byte	0x04
	.zero		1


	//   ....[30]....
        /*02e8*/ 	.word	0x000009f0
        /*02ec*/ 	.word	0x000000ff
        /*02f0*/ 	.word	0x000000f0
        /*02f4*/ 	.short	0x0100
        /*02f6*/ 	.byte	0x06
	.zero		1


	//   ....[31]....
        /*02f8*/ 	.word	0x00000a00
        /*02fc*/ 	.word	0x000000ff
        /*0300*/ 	.word	0x000000f8
        /*0304*/ 	.short	0x0100
        /*0306*/ 	.byte	0x06
	.zero		1


	//   ....[32]....
        /*0308*/ 	.word	0x00000b40
        /*030c*/ 	.word	0x000000ff
        /*0310*/ 	.word	0x00000100
        /*0314*/ 	.short	0x0100
        /*0316*/ 	.byte	0x06
	.zero		1


	//   ....[33]....
        /*0318*/ 	.word	0x00000b50
        /*031c*/ 	.word	0x000000ff
        /*0320*/ 	.word	0x00000110
        /*0324*/ 	.short	0x0100
        /*0326*/ 	.byte	0x06
	.zero		1


	//   ....[34]....
        /*0328*/ 	.word	0x00000b60
        /*032c*/ 	.word	0x000000ff
        /*0330*/ 	.word	0x00000108
        /*0334*/ 	.short	0x0100
        /*0336*/ 	.byte	0x06
	.zero		1


	//   ....[35]....
        /*0338*/ 	.word	0x00000b70
        /*033c*/ 	.word	0x000000ff
        /*0340*/ 	.word	0x00000118
        /*0344*/ 	.short	0x0100
        /*0346*/ 	.byte	0x06
	.zero		1


	//   ....[36]....
        /*0348*/ 	.word	0x00000ca0
        /*034c*/ 	.word	0x000000ff
        /*0350*/ 	.word	0x00000120
        /*0354*/ 	.short	0x0100
        /*0356*/ 	.byte	0x04
	.zero		1


	//   ....[37]....
        /*0358*/ 	.word	0x00000cb0
        /*035c*/ 	.word	0x000000ff
        /*0360*/ 	.word	0x00000140
        /*0364*/ 	.short	0x0100
        /*0366*/ 	.byte	0x04
	.zero		1


	//   ....[38]....
        /*0368*/ 	.word	0x00000cc0
        /*036c*/ 	.word	0x000000ff
        /*0370*/ 	.word	0x00000128
        /*0374*/ 	.short	0x0100
        /*0376*/ 	.byte	0x04
	.zero		1


	//   ....[39]....
        /*0378*/ 	.word	0x00000cd0
        /*037c*/ 	.word	0x000000ff
        /*0380*/ 	.word	0x00000148
        /*0384*/ 	.short	0x0100
        /*0386*/ 	.byte	0x04
	.zero		1


	//   ....[40]....
        /*0388*/ 	.word	0x00000ce0
        /*038c*/ 	.word	0x000000ff
        /*0390*/ 	.word	0x00000130
        /*0394*/ 	.short	0x0100
        /*0396*/ 	.byte	0x04
	.zero		1


	//   ....[41]....
        /*0398*/ 	.word	0x00000cf0
        /*039c*/ 	.word	0x000000ff
        /*03a0*/ 	.word	0x00000150
        /*03a4*/ 	.short	0x0100
        /*03a6*/ 	.byte	0x04
	.zero		1


	//   ....[42]....
        /*03a8*/ 	.word	0x00000d00
        /*03ac*/ 	.word	0x000000ff
        /*03b0*/ 	.word	0x00000138
        /*03b4*/ 	.short	0x0100
        /*03b6*/ 	.byte	0x04
	.zero		1


	//   ....[43]....
        /*03b8*/ 	.word	0x00000d10
        /*03bc*/ 	.word	0x000000ff
        /*03c0*/ 	.word	0x00000158
        /*03c4*/ 	.short	0x0100
        /*03c6*/ 	.byte	0x04
	.zero		1


	//   ....[44]....
        /*03c8*/ 	.word	0x00000e00
        /*03cc*/ 	.word	0x000000ff
        /*03d0*/ 	.word	0x00000160
        /*03d4*/ 	.short	0x0100
        /*03d6*/ 	.byte	0x04
	.zero		1


	//   ....[45]....
        /*03d8*/ 	.word	0x00000e10
        /*03dc*/ 	.word	0x000000ff
        /*03e0*/ 	.word	0x00000170
        /*03e4*/ 	.short	0x0100
        /*03e6*/ 	.byte	0x04
	.zero		1


	//   ....[46]....
        /*03e8*/ 	.word	0x00000e20
        /*03ec*/ 	.word	0x000000ff
        /*03f0*/ 	.word	0x00000168
        /*03f4*/ 	.short	0x0100
        /*03f6*/ 	.byte	0x04
	.zero		1


	//   ....[47]....
        /*03f8*/ 	.word	0x00000e30
        /*03fc*/ 	.word	0x000000ff
        /*0400*/ 	.word	0x00000178
        /*0404*/ 	.short	0x0100
        /*0406*/ 	.byte	0x04
	.zero		1


	//   ....[48]....
        /*0408*/ 	.word	0x00001940
        /*040c*/ 	.word	0x00000000
        /*0410*/ 	.word	0x00000170
        /*0414*/ 	.short	0x010a
        /*0416*/ 	.byte	0xff
	.zero		1


	//   ....[49]....
        /*0418*/ 	.word	0x00001960
        /*041c*/ 	.word	0x00000000
        /*0420*/ 	.word	0x00000160
        /*0424*/ 	.short	0x0101
        /*0426*/ 	.byte	0xff
	.zero		1


	//   ....[50]....
        /*0428*/ 	.word	0x00001a20
        /*042c*/ 	.word	0x000000ff
        /*0430*/ 	.word	0x00000070
        /*0434*/ 	.short	0x010a
        /*0436*/ 	.byte	0x07
	.zero		1


	//   ....[51]....
        /*0438*/ 	.word	0x00001aa0
        /*043c*/ 	.word	0x000000ff
        /*0440*/ 	.word	0x00000070
        /*0444*/ 	.short	0x010a
        /*0446*/ 	.byte	0x21
	.zero		1


	//   ....[52]....
        /*0448*/ 	.word	0x00001c30
        /*044c*/ 	.word	0x000000ff
        /*0450*/ 	.word	0x00000070
        /*0454*/ 	.short	0x010a
        /*0456*/ 	.byte	0x08
	.zero		1


	//   ....[53]....
        /*0458*/ 	.word	0x00001d50
        /*045c*/ 	.word	0x000000ff
        /*0460*/ 	.word	0x000000f8
        /*0464*/ 	.short	0x0101
        /*0466*/ 	.byte	0x06
	.zero		1


	//   ....[54]....
        /*0468*/ 	.word	0x00001d70
        /*046c*/ 	.word	0x000000ff
        /*0470*/ 	.word	0x00000070
        /*0474*/ 	.short	0x010a
        /*0476*/ 	.byte	0x07
	.zero		1


	//   ....[55]....
        /*0478*/ 	.word	0x00001df0
        /*047c*/ 	.word	0x000000ff
        /*0480*/ 	.word	0x00000070
        /*0484*/ 	.short	0x010a
        /*0486*/ 	.byte	0x09
	.zero		1


	//   ....[56]....
        /*0488*/ 	.word	0x00001f80
        /*048c*/ 	.word	0x000000ff
        /*0490*/ 	.word	0x00000070
        /*0494*/ 	.short	0x010a
        /*0496*/ 	.byte	0x08
	.zero		1


	//   ....[57]....
        /*0498*/ 	.word	0x000020c0
        /*049c*/ 	.word	0x00000003
        /*04a0*/ 	.word	0x00000100
        /*04a4*/ 	.short	0x010a
        /*04a6*/ 	.byte	0xff
	.zero		1


	//   ....[58]....
        /*04a8*/ 	.word	0x00002210
        /*04ac*/ 	.word	0x00000000
        /*04b0*/ 	.word	0x00000000
        /*04b4*/ 	.short	0x0101
        /*04b6*/ 	.byte	0xff
	.zero		1


	//   ....[59]....
        /*04b8*/ 	.word	0x000027b0
        /*04bc*/ 	.word	0x000000ff
        /*04c0*/ 	.word	0x00000000
        /*04c4*/ 	.short	0x010a
        /*04c6*/ 	.byte	0x04
	.zero		1


	//   ....[60]....
        /*04c8*/ 	.word	0x00002840
        /*04cc*/ 	.word	0x000000ff
        /*04d0*/ 	.word	0x00000000
        /*04d4*/ 	.short	0x010a
        /*04d6*/ 	.byte	0x05
	.zero		1


	//   ....[61]....
        /*04d8*/ 	.word	0x000028d0
        /*04dc*/ 	.word	0x000000ff
        /*04e0*/ 	.word	0x00000000
        /*04e4*/ 	.short	0x010a
        /*04e6*/ 	.byte	0x05
	.zero		1


	//   ....[62]....
        /*04e8*/ 	.word	0x00002960
        /*04ec*/ 	.word	0x000000ff
        /*04f0*/ 	.word	0x00000000
        /*04f4*/ 	.short	0x010a
        /*04f6*/ 	.byte	0x05
	.zero		1


	//   ....[63]....
        /*04f8*/ 	.word	0x000029f0
        /*04fc*/ 	.word	0x000000ff
        /*0500*/ 	.word	0x00000000
        /*0504*/ 	.short	0x010a
        /*0506*/ 	.byte	0x05
	.zero		1


	//   ....[64]....
        /*0508*/ 	.word	0x00002a80
        /*050c*/ 	.word	0x000000ff
        /*0510*/ 	.word	0x00000000
        /*0514*/ 	.short	0x010a
        /*0516*/ 	.byte	0x05
	.zero		1


	//   ....[65]....
        /*0518*/ 	.word	0x00002b10
        /*051c*/ 	.word	0x000000ff
        /*0520*/ 	.word	0x00000000
        /*0524*/ 	.short	0x010a
        /*0526*/ 	.byte	0x05
	.zero		1


	//   ....[66]....
        /*0528*/ 	.word	0x00002ba0
        /*052c*/ 	.word	0x000000ff
        /*0530*/ 	.word	0x00000000
        /*0534*/ 	.short	0x010a
        /*0536*/ 	.byte	0x05
	.zero		1


	//   ....[67]....
        /*0538*/ 	.word	0x00002c30
        /*053c*/ 	.word	0x000000ff
        /*0540*/ 	.word	0x00000000
        /*0544*/ 	.short	0x010a
        /*0546*/ 	.byte	0x05
	.zero		1


	//   ....[68]....
        /*0548*/ 	.word	0x00002cc0
        /*054c*/ 	.word	0x000000ff
        /*0550*/ 	.word	0x00000000
        /*0554*/ 	.short	0x010a
        /*0556*/ 	.byte	0x05
	.zero		1


	//   ....[69]....
        /*0558*/ 	.word	0x00002d50
        /*055c*/ 	.word	0x000000ff
        /*0560*/ 	.word	0x00000000
        /*0564*/ 	.short	0x010a
        /*0566*/ 	.byte	0x05
	.zero		1


	//   ....[70]....
        /*0568*/ 	.word	0x00002de0
        /*056c*/ 	.word	0x000000ff
        /*0570*/ 	.word	0x00000000
        /*0574*/ 	.short	0x010a
        /*0576*/ 	.byte	0x05
	.zero		1


	//   ....[71]....
        /*0578*/ 	.word	0x00002e70
        /*057c*/ 	.word	0x000000ff
        /*0580*/ 	.word	0x00000000
        /*0584*/ 	.short	0x010a
        /*0586*/ 	.byte	0x05
	.zero		1


	//   ....[72]....
        /*0588*/ 	.word	0x00002f10
        /*058c*/ 	.word	0x00000000
        /*0590*/ 	.word	0x00000000
        /*0594*/ 	.short	0x010a
        /*0596*/ 	.byte	0xff
	.zero		1


	//   ....[73]....
        /*0598*/ 	.word	0x00003030
        /*059c*/ 	.word	0x00000002
        /*05a0*/ 	.word	0x00000160
        /*05a4*/ 	.short	0x010a
        /*05a6*/ 	.byte	0xff
	.zero		1


	//   ....[74]....
        /*05a8*/ 	.word	0x00003090
        /*05ac*/ 	.word	0x00000004
        /*05b0*/ 	.word	0x00000000
        /*05b4*/ 	.short	0x0101
        /*05b6*/ 	.byte	0xff
	.zero		1


	//   ....[75]....
        /*05b8*/ 	.word	0x000030b0
        /*05bc*/ 	.word	0x000000ff
        /*05c0*/ 	.word	0x00000110
        /*05c4*/ 	.short	0x010a
        /*05c6*/ 	.byte	0x04
	.zero		1


	//   ....[76]....
        /*05c8*/ 	.word	0x000031d0
        /*05cc*/ 	.word	0x00000002
        /*05d0*/ 	.word	0x00000100
        /*05d4*/ 	.short	0x010a
        /*05d6*/ 	.byte	0xff
	.zero		1


	//   ....[77]....
        /*05d8*/ 	.word	0x000032e0
        /*05dc*/ 	.word	0x00000002
        /*05e0*/ 	.word	0x00000000
        /*05e4*/ 	.short	0x0101
        /*05e6*/ 	.byte	0xff
	.zero		1


	//   ....[78]....
        /*05e8*/ 	.word	0x00003370
        /*05ec*/ 	.word	0x000000ff
        /*05f0*/ 	.word	0x00000110
        /*05f4*/ 	.short	0x0106
        /*05f6*/ 	.byte	0x04
	.zero		1


	//   ....[79]....
        /*05f8*/ 	.word	0x00003390
        /*05fc*/ 	.word	0x000000ff
        /*0600*/ 	.word	0x00000110
        /*0604*/ 	.short	0x010a
        /*0606*/ 	.byte	0x04
	.zero		1


	//   ....[80]....
        /*0608*/ 	.word	0x00003420
        /*060c*/ 	.word	0x000000ff
        /*0610*/ 	.word	0x00000110
        /*0614*/ 	.short	0x0106
        /*0616*/ 	.byte	0x07
	.zero		1


	//   ....[81]....
        /*0618*/ 	.word	0x00003460
        /*061c*/ 	.word	0x00000000
        /*0620*/ 	.word	0x00000110
        /*0624*/ 	.short	0x010a
        /*0626*/ 	.byte	0xff
	.zero		1


	//   ....[82]....
        /*0628*/ 	.word	0x00003970
        /*062c*/ 	.word	0x00000000
        /*0630*/ 	.word	0x00000100
        /*0634*/ 	.short	0x010a
        /*0636*/ 	.byte	0xff
	.zero		1


	//   ....[83]....
        /*0638*/ 	.word	0x00003a70
        /*063c*/ 	.word	0x00000003
        /*0640*/ 	.word	0x00000000
        /*0644*/ 	.short	0x0101
        /*0646*/ 	.byte	0xff
	.zero		1


	//   ....[84]....
        /*0648*/ 	.word	0x00003a80
        /*064c*/ 	.word	0x000000ff
        /*0650*/ 	.word	0x00000000
        /*0654*/ 	.short	0x010a
        /*0656*/ 	.byte	0x05
	.zero		1


	//   ....[85]....
        /*0658*/ 	.word	0x00003b00
        /*065c*/ 	.word	0x000000ff
        /*0660*/ 	.word	0x00000140
        /*0664*/ 	.short	0x010a
        /*0666*/ 	.byte	0x17
	.zero		1


	//   ....[86]....
        /*0668*/ 	.word	0x00003bd0
        /*066c*/ 	.word	0x000000ff
        /*0670*/ 	.word	0x00000000
        /*0674*/ 	.short	0x010a
        /*0676*/ 	.byte	0x07
	.zero		1


	//   ....[87]....
        /*0678*/ 	.word	0x00003d10
        /*067c*/ 	.word	0x000000ff
        /*0680*/ 	.word	0x00000000
        /*0684*/ 	.short	0x010a
        /*0686*/ 	.byte	0x06
	.zero		1


	//   ....[88]....
        /*0688*/ 	.word	0x00003f00
        /*068c*/ 	.word	0x000000ff
        /*0690*/ 	.word	0x00000000
        /*0694*/ 	.short	0x010a
        /*0696*/ 	.byte	0x04
	.zero		1


	//   ....[89]....
        /*0698*/ 	.word	0x00003f90
        /*069c*/ 	.word	0x000000ff
        /*06a0*/ 	.word	0x00000000
        /*06a4*/ 	.short	0x010a
        /*06a6*/ 	.byte	0x05
	.zero		1


	//   ....[90]....
        /*06a8*/ 	.word	0x00004020
        /*06ac*/ 	.word	0x000000ff
        /*06b0*/ 	.word	0x00000000
        /*06b4*/ 	.short	0x010a
        /*06b6*/ 	.byte	0x05
	.zero		1


	//   ....[91]....
        /*06b8*/ 	.word	0x000040b0
        /*06bc*/ 	.word	0x000000ff
        /*06c0*/ 	.word	0x00000000
        /*06c4*/ 	.short	0x010a
        /*06c6*/ 	.byte	0x04
	.zero		1


	//   ....[92]....
        /*06c8*/ 	.word	0x000045a0
        /*06cc*/ 	.word	0x00000003
        /*06d0*/ 	.word	0x00000100
        /*06d4*/ 	.short	0x010a
        /*06d6*/ 	.byte	0xff
	.zero		1


	//   ....[93]....
        /*06d8*/ 	.word	0x00004710
        /*06dc*/ 	.word	0x00000000
        /*06e0*/ 	.word	0x00000000
        /*06e4*/ 	.short	0x0101
        /*06e6*/ 	.byte	0xff
	.zero		1


	//   ....[94]....
        /*06e8*/ 	.word	0x00004bd0
        /*06ec*/ 	.word	0x000000ff
        /*06f0*/ 	.word	0x000000f8
        /*06f4*/ 	.short	0x010a
        /*06f6*/ 	.byte	0x15
	.zero		1


	//   ....[95]....
        /*06f8*/ 	.word	0x00004d60
        /*06fc*/ 	.word	0x000000ff
        /*0700*/ 	.word	0x000000e8
        /*0704*/ 	.short	0x010a
        /*0706*/ 	.byte	0x15
	.zero		1


	//   ....[96]....
        /*0708*/ 	.word	0x000050e0
        /*070c*/ 	.word	0x000000ff
        /*0710*/ 	.word	0x000000e0
        /*0714*/ 	.short	0x010b
        /*0716*/ 	.byte	0x15
	.zero		1


	//   ....[97]....
        /*0718*/ 	.word	0x000050f0
        /*071c*/ 	.word	0x000000ff
        /*0720*/ 	.word	0x00000000
        /*0724*/ 	.short	0x0101
        /*0726*/ 	.byte	0x27
	.zero		1


	//   ....[98]....
        /*0728*/ 	.word	0x00005130
        /*072c*/ 	.word	0x00000000
        /*0730*/ 	.word	0x000000e8
        /*0734*/ 	.short	0x010a
        /*0736*/ 	.byte	0xff
	.zero		1


	//   ....[99]....
        /*0738*/ 	.word	0x00005410
        /*073c*/ 	.word	0x00000008
        /*0740*/ 	.word	0x00000100
        /*0744*/ 	.short	0x010a
        /*0746*/ 	.byte	0xff
	.zero		1


	//   ....[100]....
        /*0748*/ 	.word	0x00005590
        /*074c*/ 	.word	0x00000000
        /*0750*/ 	.word	0x00000000
        /*0754*/ 	.short	0x0101
        /*0756*/ 	.byte	0xff
	.zero		1


	//   ....[101]....
        /*0758*/ 	.word	0x00006040
        /*075c*/ 	.word	0x000000ff
        /*0760*/ 	.word	0x000000e0
        /*0764*/ 	.short	0x010a
        /*0766*/ 	.byte	0x2c
	.zero		1


	//   ....[102]....
        /*0768*/ 	.word	0x00006050
        /*076c*/ 	.word	0x00000010
        /*0770*/ 	.word	0x00000120
        /*0774*/ 	.short	0x010a
        /*0776*/ 	.byte	0xff
	.zero		1


	//   ....[103]....
        /*0778*/ 	.word	0x00006200
        /*077c*/ 	.word	0x000000ff
        /*0780*/ 	.word	0x000000e0
        /*0784*/ 	.short	0x010a
        /*0786*/ 	.byte	0x2c
	.zero		1


	//   ....[104]....
        /*0788*/ 	.word	0x00006310
        /*078c*/ 	.word	0x000000ff
        /*0790*/ 	.word	0x00000000
        /*0794*/ 	.short	0x0101
        /*0796*/ 	.byte	0x04
	.zero		1


	//   ....[105]....
        /*0798*/ 	.word	0x000063d0
        /*079c*/ 	.word	0x00000010
        /*07a0*/ 	.word	0x00000120
        /*07a4*/ 	.short	0x010a
        /*07a6*/ 	.byte	0xff
	.zero		1


	//   ....[106]....
        /*07a8*/ 	.word	0x00006cf0
        /*07ac*/ 	.word	0x000000ff
        /*07b0*/ 	.word	0x00000000
        /*07b4*/ 	.short	0x0101
        /*07b6*/ 	.byte	0x04
	.zero		1


	//   ....[107]....
        /*07b8*/ 	.word	0x00008380
        /*07bc*/ 	.word	0x00000000
        /*07c0*/ 	.word	0x00000170
        /*07c4*/ 	.short	0x010a
        /*07c6*/ 	.byte	0xff
	.zero		1


	//   ....[108]....
        /*07c8*/ 	.word	0x000083e0
        /*07cc*/ 	.word	0x00000000
        /*07d0*/ 	.word	0x00000070
        /*07d4*/ 	.short	0x010a
        /*07d6*/ 	.byte	0xff
	.zero		1


	//   ....[109]....
        /*07d8*/ 	.word	0x00008440
        /*07dc*/ 	.word	0x00000000
        /*07e0*/ 	.word	0x00000070
        /*07e4*/ 	.short	0x010a
        /*07e6*/ 	.byte	0xff
	.zero		1


	//   ....[110]....
        /*07e8*/ 	.word	0x00008490
        /*07ec*/ 	.word	0x00000003
        /*07f0*/ 	.word	0x00000100
        /*07f4*/ 	.short	0x010a
        /*07f6*/ 	.byte	0xff
	.zero		1


	//   ....[111]....
        /*07f8*/ 	.word	0x000084f0
        /*07fc*/ 	.word	0x00000000
        /*0800*/ 	.word	0x00000000
        /*0804*/ 	.short	0x010a
        /*0806*/ 	.byte	0xff
	.zero		1


	//   ....[112]....
        /*0808*/ 	.word	0x00008550
        /*080c*/ 	.word	0x00000000
        /*0810*/ 	.word	0x00000000
        /*0814*/ 	.short	0x010a
        /*0816*/ 	.byte	0xff
	.zero		1


	//   ....[113]....
        /*0818*/ 	.word	0x000085b0
        /*081c*/ 	.word	0x00000000
        /*0820*/ 	.word	0x00000000
        /*0824*/ 	.short	0x010a
        /*0826*/ 	.byte	0xff
	.zero		1


	//   ....[114]....
        /*0828*/ 	.word	0x00008610
        /*082c*/ 	.word	0x00000000
        /*0830*/ 	.word	0x00000000
        /*0834*/ 	.short	0x010a
        /*0836*/ 	.byte	0xff
	.zero		1


	//   ....[115]....
        /*0838*/ 	.word	0x00008670
        /*083c*/ 	.word	0x00000000
        /*0840*/ 	.word	0x00000000
        /*0844*/ 	.short	0x010a
        /*0846*/ 	.byte	0xff
	.zero		1


	//   ....[116]....
        /*0848*/ 	.word	0x000086d0
        /*084c*/ 	.word	0x00000000
        /*0850*/ 	.word	0x00000000
        /*0854*/ 	.short	0x010a
        /*0856*/ 	.byte	0xff
	.zero		1


	//   ....[117]....
        /*0858*/ 	.word	0x00008730
        /*085c*/ 	.word	0x00000000
        /*0860*/ 	.word	0x00000000
        /*0864*/ 	.short	0x010a
        /*0866*/ 	.byte	0xff
	.zero		1


	//   ....[118]....
        /*0868*/ 	.word	0x00008790
        /*086c*/ 	.word	0x00000000
        /*0870*/ 	.word	0x00000000
        /*0874*/ 	.short	0x010a
        /*0876*/ 	.byte	0xff
	.zero		1


	//   ....[119]....
        /*0878*/ 	.word	0x000087f0
        /*087c*/ 	.word	0x00000000
        /*0880*/ 	.word	0x00000000
        /*0884*/ 	.short	0x010a
        /*0886*/ 	.byte	0xff
	.zero		1


	//   ....[120]....
        /*0888*/ 	.word	0x00008850
        /*088c*/ 	.word	0x00000000
        /*0890*/ 	.word	0x00000000
        /*0894*/ 	.short	0x010a
        /*0896*/ 	.byte	0xff
	.zero		1


	//   ....[121]....
        /*0898*/ 	.word	0x000088b0
        /*089c*/ 	.word	0x00000000
        /*08a0*/ 	.word	0x00000000
        /*08a4*/ 	.short	0x010a
        /*08a6*/ 	.byte	0xff
	.zero		1


	//   ....[122]....
        /*08a8*/ 	.word	0x00008910
        /*08ac*/ 	.word	0x00000000
        /*08b0*/ 	.word	0x00000000
        /*08b4*/ 	.short	0x010a
        /*08b6*/ 	.byte	0xff
	.zero		1


	//   ....[123]....
        /*08b8*/ 	.word	0x00008970
        /*08bc*/ 	.word	0x00000000
        /*08c0*/ 	.word	0x00000000
        /*08c4*/ 	.short	0x010a
        /*08c6*/ 	.byte	0xff
	.zero		1


	//   ....[124]....
        /*08c8*/ 	.word	0x000089c0
        /*08cc*/ 	.word	0x00000002
        /*08d0*/ 	.word	0x00000160
        /*08d4*/ 	.short	0x010a
        /*08d6*/ 	.byte	0xff
	.zero		1


	//   ....[125]....
        /*08d8*/ 	.word	0x00008a20
        /*08dc*/ 	.word	0x00000002
        /*08e0*/ 	.word	0x00000110
        /*08e4*/ 	.short	0x010a
        /*08e6*/ 	.byte	0xff
	.zero		1


	//   ....[126]....
        /*08e8*/ 	.word	0x00008a70
        /*08ec*/ 	.word	0x00000002
        /*08f0*/ 	.word	0x00000100
        /*08f4*/ 	.short	0x010a
        /*08f6*/ 	.byte	0xff
	.zero		1


	//   ....[127]....
        /*08f8*/ 	.word	0x00008ad0
        /*08fc*/ 	.word	0x00000000
        /*0900*/ 	.word	0x00000110
        /*0904*/ 	.short	0x010a
        /*0906*/ 	.byte	0xff
	.zero		1


	//   ....[128]....
        /*0908*/ 	.word	0x00008b20
        /*090c*/ 	.word	0x00000000
        /*0910*/ 	.word	0x00000100
        /*0914*/ 	.short	0x010a
        /*0916*/ 	.byte	0xff
	.zero		1


	//   ....[129]....
        /*0918*/ 	.word	0x00008b80
        /*091c*/ 	.word	0x00000003
        /*0920*/ 	.word	0x00000140
        /*0924*/ 	.short	0x010a
        /*0926*/ 	.byte	0xff
	.zero		1


	//   ....[130]....
        /*0928*/ 	.word	0x00008be0
        /*092c*/ 	.word	0x00000000
        /*0930*/ 	.word	0x00000000
        /*0934*/ 	.short	0x010a
        /*0936*/ 	.byte	0xff
	.zero		1


	//   ....[131]....
        /*0938*/ 	.word	0x00008c40
        /*093c*/ 	.word	0x00000000
        /*0940*/ 	.word	0x00000000
        /*0944*/ 	.short	0x010a
        /*0946*/ 	.byte	0xff
	.zero		1


	//   ....[132]....
        /*0948*/ 	.word	0x00008ca0
        /*094c*/ 	.word	0x00000000
        /*0950*/ 	.word	0x00000000
        /*0954*/ 	.short	0x010a
        /*0956*/ 	.byte	0xff
	.zero		1


	//   ....[133]....
        /*0958*/ 	.word	0x00008d00
        /*095c*/ 	.word	0x00000000
        /*0960*/ 	.word	0x00000000
        /*0964*/ 	.short	0x010a
        /*0966*/ 	.byte	0xff
	.zero		1


	//   ....[134]....
        /*0968*/ 	.word	0x00008d60
        /*096c*/ 	.word	0x00000000
        /*0970*/ 	.word	0x00000000
        /*0974*/ 	.short	0x010a
        /*0976*/ 	.byte	0xff
	.zero		1


	//   ....[135]....
        /*0978*/ 	.word	0x00008db0
        /*097c*/ 	.word	0x00000003
        /*0980*/ 	.word	0x00000100
        /*0984*/ 	.short	0x010a
        /*0986*/ 	.byte	0xff
	.zero		1


	//   ....[136]....
        /*0988*/ 	.word	0x00008e10
        /*098c*/ 	.word	0x00000000
        /*0990*/ 	.word	0x000000f8
        /*0994*/ 	.short	0x010a
        /*0996*/ 	.byte	0xff
	.zero		1


	//   ....[137]....
        /*0998*/ 	.word	0x00008e70
        /*099c*/ 	.word	0x00000003
        /*09a0*/ 	.word	0x000000e8
        /*09a4*/ 	.short	0x010a
        /*09a6*/ 	.byte	0xff
	.zero		1


	//   ....[138]....
        /*09a8*/ 	.word	0x00008ec0
        /*09ac*/ 	.word	0x00000008
        /*09b0*/ 	.word	0x00000100
        /*09b4*/ 	.short	0x010a
        /*09b6*/ 	.byte	0xff
	.zero		1


	//   ....[139]....
        /*09b8*/ 	.word	0x00008f20
        /*09bc*/ 	.word	0x00000000
        /*09c0*/ 	.word	0x000000e0
        /*09c4*/ 	.short	0x010a
        /*09c6*/ 	.byte	0xff
	.zero		1


	//   ....[140]....
        /*09c8*/ 	.word	0x00008f70
        /*09cc*/ 	.word	0x00000010
        /*09d0*/ 	.word	0x00000120
        /*09d4*/ 	.short	0x010a
        /*09d6*/ 	.byte	0xff
	.zero		1


	//----- nvinfo : EIATTR_NUM_MBARRIERS
	.align		4
.L_47:
        /*09d8*/ 	.byte	0x03, 0x38
        /*09da*/ 	.short	0x0030


	//----- nvinfo : EIATTR_EXIT_INSTR_OFFSETS
	.align		4
        /*09dc*/ 	.byte	0x04, 0x1c
        /*09de*/ 	.short	(.L_49 - .L_48)


	//   ....[0]....
.L_48:
        /*09e0*/ 	.word	0x00002f40


	//   ....[1]....
        /*09e4*/ 	.word	0x00003430


	//   ....[2]....
        /*09e8*/ 	.word	0x00003490


	//   ....[3]....
        /*09ec*/ 	.word	0x00004310


	//   ....[4]....
        /*09f0*/ 	.word	0x00005160


	//   ....[5]....
        /*09f4*/ 	.word	0x000051a0


	//   ....[6]....
        /*09f8*/ 	.word	0x00008370


	//----- nvinfo : EIATTR_MAX_THREADS
	.align		4
.L_49:
        /*09fc*/ 	.byte	0x04, 0x05
        /*09fe*/ 	.short	(.L_51 - .L_50)
.L_50:
        /*0a00*/ 	.word	0x00000100
        /*0a04*/ 	.word	0x00000001
        /*0a08*/ 	.word	0x00000001


	//----- nvinfo : EIATTR_CRS_STACK_SIZE
	.align		4
.L_51:
        /*0a0c*/ 	.byte	0x04, 0x1e
        /*0a0e*/ 	.short	(.L_53 - .L_52)
.L_52:
        /*0a10*/ 	.word	0x00000000


	//----- nvinfo : EIATTR_CBANK_PARAM_SIZE
	.align		4
.L_53:
        /*0a14*/ 	.byte	0x03, 0x19
        /*0a16*/ 	.short	0x0800


	//----- nvinfo : EIATTR_PARAM_CBANK
	.align		4
        /*0a18*/ 	.byte	0x04, 0x0a
        /*0a1a*/ 	.short	(.L_55 - .L_54)
	.align		4
.L_54:
        /*0a1c*/ 	.word	index@(.nv.constant0._ZN7cutlass13device_kernelINS_4gemm6kernel13GemmUniversalIN4cute5tupleIJiiiiEEENS1_10collective13CollectiveMmaINS1_35MainloopSm100TmaUmmaWarpSpecializedILi14ELi2ELi4ENS5_IJNS4_1CILi2EEENSA_ILi1EEESC_EEEEENS5_IJNSA_ILi64EEENSA_ILi160EEESF_EEENS_12float_e4m3_tENS5_IJlSC_lEEESI_SJ_NS4_8TiledMMAINS4_8MMA_AtomIJNS4_10MMA_TraitsINS4_19SM100_MMA_F8F6F4_SSEJSI_SI_fSF_SG_NS4_17integral_constantINS4_4UMMA5MajorELSQ_0EEESR_NSO_INSP_7ScaleInELSS_0EEEST_EEEEEENS4_6LayoutINS5_IJSC_SC_SC_EEENS5_IJNSA_ILi0EEESY_SY_EEEEENS5_IJNS4_10UnderscoreES11_S11_EEEEENS4_13SM90_TMA_LOADENS4_14ComposedLayoutINS4_7SwizzleILi2ELi4ELi3EEENS4_18smem_ptr_flag_bitsILi8EEENSW_INS5_IJNSA_ILi8EEESF_EEENS5_IJSF_SC_EEEEEEEvNS4_8identityENS4_23SM90_TMA_LOAD_MULTICASTES1E_vS1F_EENS_8epilogue10collective18CollectiveEpilogueINS1I_23Sm100TmaWarpSpecializedILi1ELi1ELi80ELb0ELb0EEEJSH_NS5_IJNSW_ISF_SC_EENSW_ISG_SC_EEEEESI_SJ_SI_SJ_NS1I_6fusion15FusionCallbacksIS1M_NS1Q_17LinearCombinationISI_fSI_fLNS_15FloatRoundStyleE2EEESH_S1P_JEEENS4_5SM1004TMEM4LOAD26SM100_TMEM_LOAD_16dp32b16xES14_NS15_INS16_ILi1ELi4ELi3EEES19_NSW_INS5_IJS1A_NSA_ILi32EEEEEENS5_IJS21_SC_EEEEEEENS4_39AutoVectorizingCopyWithAssumedAlignmentILi128EEENS4_14SM90_TMA_STOREES25_S27_S27_EEEvvEEEEvNT_6ParamsE)
        /*0a20*/ 	.short	0x0380
        /*0a22*/ 	.short	0x0800


	//----- nvinfo : EIATTR_SW_WAR
	.align		4
.L_55:
        /*0a24*/ 	.byte	0x04, 0x36
        /*0a26*/ 	.short	(.L_57 - .L_56)
.L_56:
        /*0a28*/ 	.word	0x00000008
.L_57:


//--------------------- .nv.callgraph             --------------------------
	.section	.nv.callgraph,"",@"SHT_CUDA_CALLGRAPH"
	.align	4
	.sectionentsize	8
	.align		4
        /*0000*/ 	.word	0x00000000
	.align		4
        /*0004*/ 	.word	0xffffffff
	.align		4
        /*0008*/ 	.word	index@(_ZN7cutlass13device_kernelINS_4gemm6kernel13GemmUniversalIN4cute5tupleIJiiiiEEENS1_10collective13CollectiveMmaINS1_35MainloopSm100TmaUmmaWarpSpecializedILi14ELi2ELi4ENS5_IJNS4_1CILi2EEENSA_ILi1EEESC_EEEEENS5_IJNSA_ILi64EEENSA_ILi160EEESF_EEENS_12float_e4m3_tENS5_IJlSC_lEEESI_SJ_NS4_8TiledMMAINS4_8MMA_AtomIJNS4_10MMA_TraitsINS4_19SM100_MMA_F8F6F4_SSEJSI_SI_fSF_SG_NS4_17integral_constantINS4_4UMMA5MajorELSQ_0EEESR_NSO_INSP_7ScaleInELSS_0EEEST_EEEEEENS4_6LayoutINS5_IJSC_SC_SC_EEENS5_IJNSA_ILi0EEESY_SY_EEEEENS5_IJNS4_10UnderscoreES11_S11_EEEEENS4_13SM90_TMA_LOADENS4_14ComposedLayoutINS4_7SwizzleILi2ELi4ELi3EEENS4_18smem_ptr_flag_bitsILi8EEENSW_INS5_IJNSA_ILi8EEESF_EEENS5_IJSF_SC_EEEEEEEvNS4_8identityENS4_23SM90_TMA_LOAD_MULTICASTES1E_vS1F_EENS_8epilogue10collective18CollectiveEpilogueINS1I_23Sm100TmaWarpSpecializedILi1ELi1ELi80ELb0ELb0EEEJSH_NS5_IJNSW_ISF_SC_EENSW_ISG_SC_EEEEESI_SJ_SI_SJ_NS1I_6fusion15FusionCallbacksIS1M_NS1Q_17LinearCombinationISI_fSI_fLNS_15FloatRoundStyleE2EEESH_S1P_JEEENS4_5SM1004TMEM4LOAD26SM100_TMEM_LOAD_16dp32b16xES14_NS15_INS16_ILi1ELi4ELi3EEES19_NSW_INS5_IJS1A_NSA_ILi32EEEEEENS5_IJS21_SC_EEEEEEENS4_39AutoVectorizingCopyWithAssumedAlignmentILi128EEENS4_14SM90_TMA_STOREES25_S27_S27_EEEvvEEEEvNT_6ParamsE)
	.align		4
        /*000c*/ 	.word	index@(__assertfail)
	.align		4
        /*0010*/ 	.word	0x00000000
	.align		4
        /*0014*/ 	.word	0xfffffffe
	.align		4
        /*0018*/ 	.word	0x00000000
	.align		4
        /*001c*/ 	.word	0xfffffffd
	.align		4
        /*0020*/ 	.word	0x00000000
	.align		4
        /*0024*/ 	.word	0xfffffffc


//--------------------- .nv.constant4             --------------------------
	.section	.nv.constant4,"a",@progbits
	.align	8
	.align		8
.nv.constant4:
        /*0000*/ 	.dword	__assertfail
	.align		8
        /*0008*/ 	.dword	__unnamed_1
	.align		8
        /*0010*/ 	.dword	__unnamed_2
	.align		8
        /*0018*/ 	.dword	_ZN40_INTERNAL_227740e8_4_k_cu_103b4e49_132384cuda3std3__45__cpo5beginE
	.align		8
        /*0020*/ 	.dword	_ZN40_INTERNAL_227740e8_4_k_cu_103b4e49_132384cuda3std3__45__cpo3endE
	.align		8
        /*0028*/ 	.dword	_ZN40_INTERNAL_227740e8_4_k_cu_103b4e49_132384cuda3std3__45__cpo6cbeginE
	.align		8
        /*0030*/ 	.dword	_ZN40_INTERNAL_227740e8_4_k_cu_103b4e49_132384cuda3std3__45__cpo4cendE
	.align		8
        /*0038*/ 	.dword	_ZN40_INTERNAL_227740e8_4_k_cu_103b4e49_132384cuda3std3__442_GLOBAL__N__227740e8_4_k_cu_103b4e49_132386ignoreE
	.align		8
        /*0040*/ 	.dword	_ZN40_INTERNAL_227740e8_4_k_cu_103b4e49_132384cuda3std3__419piecewise_constructE
	.align		8
        /*0048*/ 	.dword	_ZN40_INTERNAL_227740e8_4_k_cu_103b4e49_132384cuda3std3__48in_placeE
	.align		8
        /*0050*/ 	.dword	_ZN40_INTERNAL_227740e8_4_k_cu_103b4e49_132384cuda3std6ranges3__45__cpo4swapE
	.align		8
        /*0058*/ 	.dword	_ZN40_INTERNAL_227740e8_4_k_cu_103b4e49_132384cuda3std6ranges3__45__cpo9iter_moveE
	.align		8
        /*0060*/ 	.dword	_ZN40_INTERNAL_227740e8_4_k_cu_103b4e49_132384cute7productE
	.align		8
        /*0068*/ 	.dword	_ZN40_INTERNAL_227740e8_4_k_cu_103b4e49_132384cute1_E
	.align		8
        /*0070*/ 	.dword	$str$25
	.align		8
        /*0078*/ 	.dword	$str$26
	.align		8
        /*0080*/ 	.dword	$str$27
	.align		8
        /*0088*/ 	.dword	$str$28


//--------------------- .text._ZN7cutlass13device_kernelINS_4gemm6kernel13GemmUniversalIN4cute5tupleIJiiiiEEENS1_10collective13CollectiveMmaINS1_35MainloopSm100TmaUmmaWarpSpecializedILi14ELi2ELi4ENS5_IJNS4_1CILi2EEENSA_ILi1EEESC_EEEEENS5_IJNSA_ILi64EEENSA_ILi160EEESF_EEENS_12float_e4m3_tENS5_IJlSC_lEEESI_SJ_NS4_8TiledMMAINS4_8MMA_AtomIJNS4_10MMA_TraitsINS4_19SM100_MMA_F8F6F4_SSEJSI_SI_fSF_SG_NS4_17integral_constantINS4_4UMMA5MajorELSQ_0EEESR_NSO_INSP_7ScaleInELSS_0EEEST_EEEEEENS4_6LayoutINS5_IJSC_SC_SC_EEENS5_IJNSA_ILi0EEESY_SY_EEEEENS5_IJNS4_10UnderscoreES11_S11_EEEEENS4_13SM90_TMA_LOADENS4_14ComposedLayoutINS4_7SwizzleILi2ELi4ELi3EEENS4_18smem_ptr_flag_bitsILi8EEENSW_INS5_IJNSA_ILi8EEESF_EEENS5_IJSF_SC_EEEEEEEvNS4_8identityENS4_23SM90_TMA_LOAD_MULTICASTES1E_vS1F_EENS_8epilogue10collective18CollectiveEpilogueINS1I_23Sm100TmaWarpSpecializedILi1ELi1ELi80ELb0ELb0EEEJSH_NS5_IJNSW_ISF_SC_EENSW_ISG_SC_EEEEESI_SJ_SI_SJ_NS1I_6fusion15FusionCallbacksIS1M_NS1Q_17LinearCombinationISI_fSI_fLNS_15FloatRoundStyleE2EEESH_S1P_JEEENS4_5SM1004TMEM4LOAD26SM100_TMEM_LOAD_16dp32b16xES14_NS15_INS16_ILi1ELi4ELi3EEES19_NSW_INS5_IJS1A_NSA_ILi32EEEEEENS5_IJS21_SC_EEEEEEENS4_39AutoVectorizingCopyWithAssumedAlignmentILi128EEENS4_14SM90_TMA_STOREES25_S27_S27_EEEvvEEEEvNT_6ParamsE --------------------------
	.section	.text._ZN7cutlass13device_kernelINS_4gemm6kernel13GemmUniversalIN4cute5tupleIJiiiiEEENS1_10collective13CollectiveMmaINS1_35MainloopSm100TmaUmmaWarpSpecializedILi14ELi2ELi4ENS5_IJNS4_1CILi2EEENSA_ILi1EEESC_EEEEENS5_IJNSA_ILi64EEENSA_ILi160EEESF_EEENS_12float_e4m3_tENS5_IJlSC_lEEESI_SJ_NS4_8TiledMMAINS4_8MMA_AtomIJNS4_10MMA_TraitsINS4_19SM100_MMA_F8F6F4_SSEJSI_SI_fSF_SG_NS4_17integral_constantINS4_4UMMA5MajorELSQ_0EEESR_NSO_INSP_7ScaleInELSS_0EEEST_EEEEEENS4_6LayoutINS5_IJSC_SC_SC_EEENS5_IJNSA_ILi0EEESY_SY_EEEEENS5_IJNS4_10UnderscoreES11_S11_EEEEENS4_13SM90_TMA_LOADENS4_14ComposedLayoutINS4_7SwizzleILi2ELi4ELi3EEENS4_18smem_ptr_flag_bitsILi8EEENSW_INS5_IJNSA_ILi8EEESF_EEENS5_IJSF_SC_EEEEEEEvNS4_8identityENS4_23SM90_TMA_LOAD_MULTICASTES1E_vS1F_EENS_8epilogue10collective18CollectiveEpilogueINS1I_23Sm100TmaWarpSpecializedILi1ELi1ELi80ELb0ELb0EEEJSH_NS5_IJNSW_ISF_SC_EENSW_ISG_SC_EEEEESI_SJ_SI_SJ_NS1I_6fusion15FusionCallbacksIS1M_NS1Q_17LinearCombinationISI_fSI_fLNS_15FloatRoundStyleE2EEESH_S1P_JEEENS4_5SM1004TMEM4LOAD26SM100_TMEM_LOAD_16dp32b16xES14_NS15_INS16_ILi1ELi4ELi3EEES19_NSW_INS5_IJS1A_NSA_ILi32EEEEEENS5_IJS21_SC_EEEEEEENS4_39AutoVectorizingCopyWithAssumedAlignmentILi128EEENS4_14SM90_TMA_STOREES25_S27_S27_EEEvvEEEEvNT_6ParamsE,"ax",@progbits
	.align	128
.text._ZN7cutlass13device_kernelINS_4gemm6kernel13GemmUniversalIN4cute5tupleIJiiiiEEENS1_10collective13CollectiveMmaINS1_35MainloopSm100TmaUmmaWarpSpecializedILi14ELi2ELi4ENS5_IJNS4_1CILi2EEENSA_ILi1EEESC_EEEEENS5_IJNSA_ILi64EEENSA_ILi160EEESF_EEENS_12float_e4m3_tENS5_IJlSC_lEEESI_SJ_NS4_8TiledMMAINS4_8MMA_AtomIJNS4_10MMA_TraitsINS4_19SM100_MMA_F8F6F4_SSEJSI_SI_fSF_SG_NS4_17integral_constantINS4_4UMMA5MajorELSQ_0EEESR_NSO_INSP_7ScaleInELSS_0EEEST_EEEEEENS4_6LayoutINS5_IJSC_SC_SC_EEENS5_IJNSA_ILi0EEESY_SY_EEEEENS5_IJNS4_10UnderscoreES11_S11_EEEEENS4_13SM90_TMA_LOADENS4_14ComposedLayoutINS4_7SwizzleILi2ELi4ELi3EEENS4_18smem_ptr_flag_bitsILi8EEENSW_INS5_IJNSA_ILi8EEESF_EEENS5_IJSF_SC_EEEEEEEvNS4_8identityENS4_23SM90_TMA_LOAD_MULTICASTES1E_vS1F_EENS_8epilogue10collective18CollectiveEpilogueINS1I_23Sm100TmaWarpSpecializedILi1ELi1ELi80ELb0ELb0EEEJSH_NS5_IJNSW_ISF_SC_EENSW_ISG_SC_EEEEESI_SJ_SI_SJ_NS1I_6fusion15FusionCallbacksIS1M_NS1Q_17LinearCombinationISI_fSI_fLNS_15FloatRoundStyleE2EEESH_S1P_JEEENS4_5SM1004TMEM4LOAD26SM100_TMEM_LOAD_16dp32b16xES14_NS15_INS16_ILi1ELi4ELi3EEES19_NSW_INS5_IJS1A_NSA_ILi32EEEEEENS5_IJS21_SC_EEEEEEENS4_39AutoVectorizingCopyWithAssumedAlignmentILi128EEENS4_14SM90_TMA_STOREES25_S27_S27_EEEvvEEEEvNT_6ParamsE:
        .type           _ZN7cutlass13device_kernelINS_4gemm6kernel13GemmUniversalIN4cute5tupleIJiiiiEEENS1_10collective13CollectiveMmaINS1_35MainloopSm100TmaUmmaWarpSpecializedILi14ELi2ELi4ENS5_IJNS4_1CILi2EEENSA_ILi1EEESC_EEEEENS5_IJNSA_ILi64EEENSA_ILi160EEESF_EEENS_12float_e4m3_tENS5_IJlSC_lEEESI_SJ_NS4_8TiledMMAINS4_8MMA_AtomIJNS4_10MMA_TraitsINS4_19SM100_MMA_F8F6F4_SSEJSI_SI_fSF_SG_NS4_17integral_constantINS4_4UMMA5MajorELSQ_0EEESR_NSO_INSP_7ScaleInELSS_0EEEST_EEEEEENS4_6LayoutINS5_IJSC_SC_SC_EEENS5_IJNSA_ILi0EEESY_SY_EEEEENS5_IJNS4_10UnderscoreES11_S11_EEEEENS4_13SM90_TMA_LOADENS4_14ComposedLayoutINS4_7SwizzleILi2ELi4ELi3EEENS4_18smem_ptr_flag_bitsILi8EEENSW_INS5_IJNSA_ILi8EEESF_EEENS5_IJSF_SC_EEEEEEEvNS4_8identityENS4_23SM90_TMA_LOAD_MULTICASTES1E_vS1F_EENS_8epilogue10collective18CollectiveEpilogueINS1I_23Sm100TmaWarpSpecializedILi1ELi1ELi80ELb0ELb0EEEJSH_NS5_IJNSW_ISF_SC_EENSW_ISG_SC_EEEEESI_SJ_SI_SJ_NS1I_6fusion15FusionCallbacksIS1M_NS1Q_17LinearCombinationISI_fSI_fLNS_15FloatRoundStyleE2EEESH_S1P_JEEENS4_5SM1004TMEM4LOAD26SM100_TMEM_LOAD_16dp32b16xES14_NS15_INS16_ILi1ELi4ELi3EEES19_NSW_INS5_IJS1A_NSA_ILi32EEEEEENS5_IJS21_SC_EEEEEEENS4_39AutoVectorizingCopyWithAssumedAlignmentILi128EEENS4_14SM90_TMA_STOREES25_S27_S27_EEEvvEEEEvNT_6ParamsE,@function
        .size           _ZN7cutlass13device_kernelINS_4gemm6kernel13GemmUniversalIN4cute5tupleIJiiiiEEENS1_10collective13CollectiveMmaINS1_35MainloopSm100TmaUmmaWarpSpecializedILi14ELi2ELi4ENS5_IJNS4_1CILi2EEENSA_ILi1EEESC_EEEEENS5_IJNSA_ILi64EEENSA_ILi160EEESF_EEENS_12float_e4m3_tENS5_IJlSC_lEEESI_SJ_NS4_8TiledMMAINS4_8MMA_AtomIJNS4_10MMA_TraitsINS4_19SM100_MMA_F8F6F4_SSEJSI_SI_fSF_SG_NS4_17integral_constantINS4_4UMMA5MajorELSQ_0EEESR_NSO_INSP_7ScaleInELSS_0EEEST_EEEEEENS4_6LayoutINS5_IJSC_SC_SC_EEENS5_IJNSA_ILi0EEESY_SY_EEEEENS5_IJNS4_10UnderscoreES11_S11_EEEEENS4_13SM90_TMA_LOADENS4_14ComposedLayoutINS4_7SwizzleILi2ELi4ELi3EEENS4_18smem_ptr_flag_bitsILi8EEENSW_INS5_IJNSA_ILi8EEESF_EEENS5_IJSF_SC_EEEEEEEvNS4_8identityENS4_23SM90_TMA_LOAD_MULTICASTES1E_vS1F_EENS_8epilogue10collective18CollectiveEpilogueINS1I_23Sm100TmaWarpSpecializedILi1ELi1ELi80ELb0ELb0EEEJSH_NS5_IJNSW_ISF_SC_EENSW_ISG_SC_EEEEESI_SJ_SI_SJ_NS1I_6fusion15FusionCallbacksIS1M_NS1Q_17LinearCombinationISI_fSI_fLNS_15FloatRoundStyleE2EEESH_S1P_JEEENS4_5SM1004TMEM4LOAD26SM100_TMEM_LOAD_16dp32b16xES14_NS15_INS16_ILi1ELi4ELi3EEES19_NSW_INS5_IJS1A_NSA_ILi32EEEEEENS5_IJS21_SC_EEEEEEENS4_39AutoVectorizingCopyWithAssumedAlignmentILi128EEENS4_14SM90_TMA_STOREES25_S27_S27_EEEvvEEEEvNT_6ParamsE,(.L_x_170 - _ZN7cutlass13device_kernelINS_4gemm6kernel13GemmUniversalIN4cute5tupleIJiiiiEEENS1_10collective13CollectiveMmaINS1_35MainloopSm100TmaUmmaWarpSpecializedILi14ELi2ELi4ENS5_IJNS4_1CILi2EEENSA_ILi1EEESC_EEEEENS5_IJNSA_ILi64EEENSA_ILi160EEESF_EEENS_12float_e4m3_tENS5_IJlSC_lEEESI_SJ_NS4_8TiledMMAINS4_8MMA_AtomIJNS4_10MMA_TraitsINS4_19SM100_MMA_F8F6F4_SSEJSI_SI_fSF_SG_NS4_17integral_constantINS4_4UMMA5MajorELSQ_0EEESR_NSO_INSP_7ScaleInELSS_0EEEST_EEEEEENS4_6LayoutINS5_IJSC_SC_SC_EEENS5_IJNSA_ILi0EEESY_SY_EEEEENS5_IJNS4_10UnderscoreES11_S11_EEEEENS4_13SM90_TMA_LOADENS4_14ComposedLayoutINS4_7SwizzleILi2ELi4ELi3EEENS4_18smem_ptr_flag_bitsILi8EEENSW_INS5_IJNSA_ILi8EEESF_EEENS5_IJSF_SC_EEEEEEEvNS4_8identityENS4_23SM90_TMA_LOAD_MULTICASTES1E_vS1F_EENS_8epilogue10collective18CollectiveEpilogueINS1I_23Sm100TmaWarpSpecializedILi1ELi1ELi80ELb0ELb0EEEJSH_NS5_IJNSW_ISF_SC_EENSW_ISG_SC_EEEEESI_SJ_SI_SJ_NS1I_6fusion15FusionCallbacksIS1M_NS1Q_17LinearCombinationISI_fSI_fLNS_15FloatRoundStyleE2EEESH_S1P_JEEENS4_5SM1004TMEM4LOAD26SM100_TMEM_LOAD_16dp32b16xES14_NS15_INS16_ILi1ELi4ELi3EEES19_NSW_INS5_IJS1A_NSA_ILi32EEEEEENS5_IJS21_SC_EEEEEEENS4_39AutoVectorizingCopyWithAssumedAlignmentILi128EEENS4_14SM90_TMA_STOREES25_S27_S27_EEEvvEEEEvNT_6ParamsE)
        .other          _ZN7cutlass13device_kernelINS_4gemm6kernel13GemmUniversalIN4cute5tupleIJiiiiEEENS1_10collective13CollectiveMmaINS1_35MainloopSm100TmaUmmaWarpSpecializedILi14ELi2ELi4ENS5_IJNS4_1CILi2EEENSA_ILi1EEESC_EEEEENS5_IJNSA_ILi64EEENSA_ILi160EEESF_EEENS_12float_e4m3_tENS5_IJlSC_lEEESI_SJ_NS4_8TiledMMAINS4_8MMA_AtomIJNS4_10MMA_TraitsINS4_19SM100_MMA_F8F6F4_SSEJSI_SI_fSF_SG_NS4_17integral_constantINS4_4UMMA5MajorELSQ_0EEESR_NSO_INSP_7ScaleInELSS_0EEEST_EEEEEENS4_6LayoutINS5_IJSC_SC_SC_EEENS5_IJNSA_ILi0EEESY_SY_EEEEENS5_IJNS4_10UnderscoreES11_S11_EEEEENS4_13SM90_TMA_LOADENS4_14ComposedLayoutINS4_7SwizzleILi2ELi4ELi3EEENS4_18smem_ptr_flag_bitsILi8EEENSW_INS5_IJNSA_ILi8EEESF_EEENS5_IJSF_SC_EEEEEEEvNS4_8identityENS4_23SM90_TMA_LOAD_MULTICASTES1E_vS1F_EENS_8epilogue10collective18CollectiveEpilogueINS1I_23Sm100TmaWarpSpecializedILi1ELi1ELi80ELb0ELb0EEEJSH_NS5_IJNSW_ISF_SC_EENSW_ISG_SC_EEEEESI_SJ_SI_SJ_NS1I_6fusion15FusionCallbacksIS1M_NS1Q_17LinearCombinationISI_fSI_fLNS_15FloatRoundStyleE2EEESH_S1P_JEEENS4_5SM1004TMEM4LOAD26SM100_TMEM_LOAD_16dp32b16xES14_NS15_INS16_ILi1ELi4ELi3EEES19_NSW_INS5_IJS1A_NSA_ILi32EEEEEENS5_IJS21_SC_EEEEEEENS4_39AutoVectorizingCopyWithAssumedAlignmentILi128EEENS4_14SM90_TMA_STOREES25_S27_S27_EEEvvEEEEvNT_6ParamsE,@"STO_CUDA_ENTRY STV_DEFAULT"
_ZN7cutlass13device_kernelINS_4gemm6kernel13GemmUniversalIN4cute5tupleIJiiiiEEENS1_10collective13CollectiveMmaINS1_35MainloopSm100TmaUmmaWarpSpecializedILi14ELi2ELi4ENS5_IJNS4_1CILi2EEENSA_ILi1EEESC_EEEEENS5_IJNSA_ILi64EEENSA_ILi160EEESF_EEENS_12float_e4m3_tENS5_IJlSC_lEEESI_SJ_NS4_8TiledMMAINS4_8MMA_AtomIJNS4_10MMA_TraitsINS4_19SM100_MMA_F8F6F4_SSEJSI_SI_fSF_SG_NS4_17integral_constantINS4_4UMMA5MajorELSQ_0EEESR_NSO_INSP_7ScaleInELSS_0EEEST_EEEEEENS4_6LayoutINS5_IJSC_SC_SC_EEENS5_IJNSA_ILi0EEESY_SY_EEEEENS5_IJNS4_10UnderscoreES11_S11_EEEEENS4_13SM90_TMA_LOADENS4_14ComposedLayoutINS4_7SwizzleILi2ELi4ELi3EEENS4_18smem_ptr_flag_bitsILi8EEENSW_INS5_IJNSA_ILi8EEESF_EEENS5_IJSF_SC_EEEEEEEvNS4_8identityENS4_23SM90_TMA_LOAD_MULTICASTES1E_vS1F_EENS_8epilogue10collective18CollectiveEpilogueINS1I_23Sm100TmaWarpSpecializedILi1ELi1ELi80ELb0ELb0EEEJSH_NS5_IJNSW_ISF_SC_EENSW_ISG_SC_EEEEESI_SJ_SI_SJ_NS1I_6fusion15FusionCallbacksIS1M_NS1Q_17LinearCombinationISI_fSI_fLNS_15FloatRoundStyleE2EEESH_S1P_JEEENS4_5SM1004TMEM4LOAD26SM100_TMEM_LOAD_16dp32b16xES14_NS15_INS16_ILi1ELi4ELi3EEES19_NSW_INS5_IJS1A_NSA_ILi32EEEEEENS5_IJS21_SC_EEEEEEENS4_39AutoVectorizingCopyWithAssumedAlignmentILi128EEENS4_14SM90_TMA_STOREES25_S27_S27_EEEvvEEEEvNT_6ParamsE:
[----:B------:R-:W1:Y:S01]  /*0000*/  LDC R1, c[0x0][0x37c] ;  /* 0x0000df00ff017b82 */ /* 0x000e620000000800 */
[----:B------:R-:W2:Y:S01]  /*0010*/  S2R R178, SR_TID.X ;  /* 0x0000000000b27919 */ /* 0x000ea20000002100 */
[----:B------:R-:W3:Y:S01]  /*0020*/  LDCU.64 UR8, c[0x0][0x890] ;  /* 0x00011200ff0877ac */ /* 0x000ee20008000a00 */
[----:B------:R-:W-:Y:S02]  /*0030*/  PRMT R188, RZ, 0x7610, R188 ;  /* 0x00007610ffbc7816 */ /* 0x000fe400000000bc */
[----:B------:R-:W-:Y:S01]  /*0040*/  ELECT P3, URZ, PT ;  /* 0x0000000000ff782f */ /* 0x000fe20003860000 */
[----:B---3--:R-:W-:-:S04]  /*0050*/  UISETP.NE.U32.AND UP0, UPT, UR8, URZ, UPT ;  /* 0x000000ff0800728c */ /* 0x008fc8000bf05070 */
[----:B------:R-:W-:Y:S01]  /*0060*/  UISETP.NE.AND.EX UP0, UPT, UR9, URZ, UPT, UP0 ;  /* 0x000000ff0900728c */ /* 0x000fe2000bf05300 */
[----:B--2---:R-:W-:-:S05]  /*0070*/  SHF.R.U32.HI R189, RZ, 0x5, R178 ;  /* 0x00000005ffbd7819 */ /* 0x004fca00000116b2 */
[----:B------:R-:W2:Y:S02]  /*0080*/  SHFL.IDX PT, R0, R189, RZ, 0x1f ;  /* 0x00001fffbd007589 */ /* 0x000ea400000e0000 */
[----:B--2---:R-:W-:Y:S01]  /*0090*/  R2UR UR20, R0 ;  /* 0x00000000001472ca */ /* 0x004fe200000e0000 */
[----:B-1----:R-:W-:-:S14]  /*00a0*/  BRA.U UP0, `(.L_x_0) ;  /* 0x0000000100307547 */ /* 0x002fdc000b800000 */
[----:B------:R-:W1:Y:S02]  /*00b0*/  LDCU.64 UR4, c[0x0][0x888] ;  /* 0x00011100ff0477ac */ /* 0x000e640008000a00 */
[----:B-1----:R-:W-:-:S04]  /*00c0*/  UISETP.NE.U32.AND UP0, UPT, UR4, URZ, UPT ;  /* 0x000000ff0400728c */ /* 0x002fc8000bf05070 */
[----:B------:R-:W-:-:S09]  /*00d0*/  UISETP.NE.AND.EX UP0, UPT, UR5, URZ, UPT, UP0 ;  /* 0x000000ff0500728c */ /* 0x000fd2000bf05300 */
[----:B------:R-:W-:Y:S05]  /*00e0*/  BRA.U !UP0, `(.L_x_1) ;  /* 0x0000000108147547 */ /* 0x000fea000b800000 */
[----:B------:R-:W1:Y:S01]  /*00f0*/  LDC.64 R2, c[0x0][0x888] ;  /* 0x00022200ff027b82 */ /* 0x000e620000000a00 */
[----:B------:R-:W1:Y:S02]  /*0100*/  LDCU.64 UR4, c[0x0][0x358] ;  /* 0x00006b00ff0477ac */ /* 0x000e640008000a00 */
[----:B-1----:R1:W5:Y:S01]  /*0110*/  LDG.E R91, desc[UR4][R2.64] ;  /* 0x00000004025b7981 */ /* 0x002362000c1e1900 */
[----:B------:R-:W-:Y:S01]  /*0120*/  HFMA2 R188, -RZ, RZ, 0, 5.9604644775390625e-08 ;  /* 0x00000001ffbc7431 */ /* 0x000fe200000001ff */
[----:B------:R-:W-:Y:S05]  /*0130*/  BRA `(.L_x_0) ;  /* 0x00000000000c7947 */ /* 0x000fea0003800000 */
.L_x_1:
[----:B------:R-:W1:Y:S01]  /*0140*/  LDCU UR4, c[0x0][0x880] ;  /* 0x00011000ff0477ac */ /* 0x000e620008000800 */
[----:B------:R-:W-:Y:S01]  /*0150*/  HFMA2 R188, -RZ, RZ, 0, 5.9604644775390625e-08 ;  /* 0x00000001ffbc7431 */ /* 0x000fe200000001ff */
[----:B-1----:R-:W-:-:S07]  /*0160*/  MOV R91, UR4 ;  /* 0x00000004005b7c02 */ /* 0x002fce0008000f00 */
.L_x_0:
[----:B------:R-:W2:Y:S02]  /*0170*/  LDCU.64 UR4, c[0x0][0x8b0] ;  /* 0x00011600ff0477ac */ /* 0x000ea40008000a00 */
[----:B--2---:R-:W-:-:S04]  /*0180*/  UISETP.NE.U32.AND UP0, UPT, UR4, URZ, UPT ;  /* 0x000000ff0400728c */ /* 0x004fc8000bf05070 */
[----:B------:R-:W-:-:S09]  /*0190*/  UISETP.NE.AND.EX UP0, UPT, UR5, URZ, UPT, UP0 ;  /* 0x000000ff0500728c */ /* 0x000fd2000bf05300 */
[----:B------:R-:W-:Y:S05]  /*01a0*/  BRA.U UP0, `(.L_x_2) ;  /* 0x0000000100287547 */ /* 0x000fea000b800000 */
[----:B------:R-:W2:Y:S02]  /*01b0*/  LDCU.64 UR4, c[0x0][0x8a8] ;  /* 0x00011500ff0477ac */ /* 0x000ea40008000a00 */
[----:B--2---:R-:W-:-:S04]  /*01c0*/  UISETP.NE.U32.AND UP0, UPT, UR4, URZ, UPT ;  /* 0x000000ff0400728c */ /* 0x004fc8000bf05070 */
[----:B------:R-:W-:-:S09]  /*01d0*/  UISETP.NE.AND.EX UP0, UPT, UR5, URZ, UPT, UP0 ;  /* 0x000000ff0500728c */ /* 0x000fd2000bf05300 */
[----:B------:R-:W-:Y:S05]  /*01e0*/  BRA.U !UP0, `(.L_x_3) ;  /* 0x0000000108107547 */ /* 0x000fea000b800000 */
[----:B-1----:R-:W1:Y:S01]  /*01f0*/  LDC.64 R2, c[0x0][0x8a8] ;  /* 0x00022a00ff027b82 */ /* 0x002e620000000a00 */
[----:B------:R-:W1:Y:S02]  /*0200*/  LDCU.64 UR4, c[0x0][0x358] ;  /* 0x00006b00ff0477ac */ /* 0x000e640008000a00 */
[----:B-1----:R2:W5:Y:S01]  /*0210*/  LDG.E R89, desc[UR4][R2.64] ;  /* 0x0000000402597981 */ /* 0x002562000c1e1900 */
[----:B------:R-:W-:Y:S05]  /*0220*/  BRA `(.L_x_2) ;  /* 0x0000000000087947 */ /* 0x000fea0003800000 */
.L_x_3:
[----:B------:R-:W2:Y:S02]  /*0230*/  LDCU UR4, c[0x0][0x8a0] ;  /* 0x00011400ff0477ac */ /* 0x000ea40008000800 */
[----:B--2---:R-:W-:Y:S02]  /*0240*/  MOV R89, UR4 ;  /* 0x0000000400597c02 */ /* 0x004fe40008000f00 */
.L_x_2:
[----:B------:R-:W-:Y:S01]  /*0250*/  IMAD.U32 R0, RZ, RZ, UR20 ;  /* 0x00000014ff007e24 */ /* 0x000fe2000f8e00ff */
[----:B------:R-:W-:Y:S04]  /*0260*/  BSSY.RECONVERGENT B0, `(.L_x_4) ;  /* 0x000000c000007945 */ /* 0x000fe80003800200 */
[C---:B------:R-:W-:Y:S02]  /*0270*/  ISETP.NE.OR P1, PT, R0.reuse, 0x1, !P3 ;  /* 0x000000010000780c */ /* 0x040fe40005f25670 */
[----:B------:R-:W-:-:S11]  /*0280*/  ISETP.NE.OR P0, PT, R0, 0x3, !P3 ;  /* 0x000000030000780c */ /* 0x000fd60005f05670 */
[----:B------:R-:W-:Y:S05]  /*0290*/  @P1 BRA `(.L_x_5) ;  /* 0x0000000000201947 */ /* 0x000fea0003800000 */
[----:B------:R-:W3:Y:S02]  /*02a0*/  LDCU.64 UR4, c[0x0][0x348] ;  /* 0x00006900ff0477ac */ /* 0x000ee40008000a00 */
[----:B---3--:R-:W-:Y:S02]  /*02b0*/  UIADD3 UR6, UP1, UPT, UR4, 0x80, URZ ;  /* 0x0000008004067890 */ /* 0x008fe4000ff3e0ff */
[----:B------:R-:W-:Y:S02]  /*02c0*/  UIADD3 UR4, UP0, UPT, UR4, 0x180, URZ ;  /* 0x0000018004047890 */ /* 0x000fe4000ff1e0ff */
[----:B------:R-:W-:Y:S02]  /*02d0*/  UIADD3.X UR7, UPT, UPT, URZ, UR5, URZ, UP1, !UPT ;  /* 0x00000005ff077290 */ /* 0x000fe40008ffe4ff */
[----:B------:R-:W-:-:S07]  /*02e0*/  UIADD3.X UR5, UPT, UPT, URZ, UR5, URZ, UP0, !UPT ;  /* 0x00000005ff057290 */ /* 0x000fce00087fe4ff */
[----:B------:R3:W-:Y:S02]  /*02f0*/  UTMACCTL.PF [UR6] ;  /* 0x00000000060079b9 */ /* 0x0007e40008040000 */
[----:B------:R3:W-:Y:S02]  /*0300*/  UTMACCTL.PF [UR4] ;  /* 0x00000000040079b9 */ /* 0x0007e40008040000 */
[----:B---3--:R-:W-:Y:S01]  /*0310*/  NOP ;  /* 0x0000000000007918 */ /* 0x008fe20000000000 */
.L_x_5:
[----:B------:R-:W-:Y:S05]  /*0320*/  BSYNC.RECONVERGENT B0 ;  /* 0x0000000000007941 */ /* 0x000fea0003800200 */
.L_x_4:
[----:B------:R-:W-:Y:S04]  /*0330*/  BSSY.RECONVERGENT B0, `(.L_x_6) ;  /* 0x000000a000007945 */ /* 0x000fe80003800200 */
        /* <DEDUP_REMOVED lines=9> */
.L_x_7:
[----:B------:R-:W-:Y:S05]  /*03d0*/  BSYNC.RECONVERGENT B0 ;  /* 0x0000000000007941 */ /* 0x000fea0003800200 */
.L_x_6:
[----:B------:R-:W3:Y:S01]  /*03e0*/  LDCU.64 UR4, c[0x0][0x888] ;  /* 0x00011100ff0477ac */ /* 0x000ee20008000a00 */
[----:B------:R-:W-:Y:S02]  /*03f0*/  UISETP.EQ.U32.AND UP1, UPT, UR8, URZ, UPT ;  /* 0x000000ff0800728c */ /* 0x000fe4000bf22070 */
[----:B------:R-:W-:Y:S02]  /*0400*/  UPLOP3.LUT UP3, UPT, UPT, UPT, UPT, 0x80, 0x8 ;  /* 0x000000000008789c */ /* 0x000fe40003f6f070 */
[----:B---3--:R-:W-:-:S04]  /*0410*/  UISETP.NE.U32.AND UP0, UPT, UR4, URZ, UPT ;  /* 0x000000ff0400728c */ /* 0x008fc8000bf05070 */
[----:B------:R-:W-:-:S04]  /*0420*/  UISETP.NE.AND.EX UP2, UPT, UR5, URZ, UPT, UP0 ;  /* 0x000000ff0500728c */ /* 0x000fc8000bf45300 */
[----:B------:R-:W-:-:S04]  /*0430*/  UISETP.EQ.OR.EX UP4, UPT, UR9, URZ, !UP2, UP1 ;  /* 0x000000ff0900728c */ /* 0x000fc8000d782710 */
[----:B------:R-:W-:-:S05]  /*0440*/  UP2UR UR60, UPR, URZ, 0x10 ;  /* 0x00000010ff3c7883 */ /* 0x000fca0008000000 */
[----:B------:R-:W-:Y:S07]  /*0450*/  BRA.U !UP4, `(.L_x_8) ;  /* 0x000000010c207547 */ /* 0x000fee000b800000 */
[----:B------:R-:W-:Y:S01]  /*0460*/  UISETP.NE.U32.AND UP1, UPT, UR8, URZ, UPT ;  /* 0x000000ff0800728c */ /* 0x000fe2000bf25070 */
[----:B-----5:R-:W-:Y:S01]  /*0470*/  FSETP.NEU.AND P0, PT, R91, RZ, PT ;  /* 0x000000ff5b00720b */ /* 0x020fe20003f0d000 */
[----:B------:R-:W-:Y:S02]  /*0480*/  USEL UR4, URZ, 0xffffffff, UP2 ;  /* 0xffffffffff047887 */ /* 0x000fe40009000000 */
[----:B------:R-:W-:-:S10]  /*0490*/  UISETP.NE.AND.EX UP1, UPT, UR9, URZ, UPT, UP1 ;  /* 0x000000ff0900728c */ /* 0x000fd4000bf25310 */
[----:B------:R-:W-:Y:S01]  /*04a0*/  VOTEU.ANY UP0, P0 ;  /* 0x0000000000ff7886 */ /* 0x000fe20000000100 */
[----:B------:R-:W-:-:S04]  /*04b0*/  @!UP1 USEL UR4, URZ, 0xffffffff, UP0 ;  /* 0xffffffffff049887 */ /* 0x000fc80008000000 */
[----:B------:R-:W-:-:S04]  /*04c0*/  ULOP3.LUT UR4, UR4, 0x1, URZ, 0xc0, !UPT ;  /* 0x0000000104047892 */ /* 0x000fc8000f8ec0ff */
[----:B------:R-:W-:-:S11]  /*04d0*/  UISETP.NE.U32.AND UP3, UPT, UR4, 0x1, UPT ;  /* 0x000000010400788c */ /* 0x000fd6000bf65070 */
.L_x_8:
[----:B-12---:R-:W1:Y:S02]  /*04e0*/  SHFL.IDX PT, R2, R189, RZ, 0x1f ;  /* 0x00001fffbd027589 */ /* 0x006e6400000e0000 */
[----:B-1----:R-:W-:-:S13]  /*04f0*/  ISETP.NE.AND P0, PT, R2, RZ, PT ;  /* 0x000000ff0200720c */ /* 0x002fda0003f05270 */
[----:B------:R-:W-:Y:S05]  /*0500*/  @P0 BRA `(.L_x_9) ;  /* 0x0000000000b40947 */ /* 0x000fea0003800000 */
[----:B------:R-:W-:Y:S01]  /*0510*/  ELECT P0, URZ, PT ;  /* 0x0000000000ff782f */ /* 0x000fe20003800000 */
[----:B------:R-:W-:-:S12]  /*0520*/  BSSY.RECONVERGENT B0, `(.L_x_9) ;  /* 0x000002b000007945 */ /* 0x000fd80003800200 */
[----:B------:R-:W-:Y:S05]  /*0530*/  @!P0 BRA `(.L_x_10) ;  /* 0x0000000000a48947 */ /* 0x000fea0003800000 */
[----:B------:R-:W1:Y:S01]  /*0540*/  S2UR UR4, SR_CgaCtaId ;  /* 0x00000000000479c3 */ /* 0x000e620000008800 */
[----:B------:R-:W-:Y:S01]  /*0550*/  UMOV UR5, 0x400 ;  /* 0x0000040000057882 */ /* 0x000fe20000000000 */
[----:B------:R-:W-:Y:S01]  /*0560*/  UMOV UR8, 0x1 ;  /* 0x0000000100087882 */ /* 0x000fe20000000000 */
[----:B------:R-:W-:Y:S01]  /*0570*/  UMOV UR6, 0x2 ;  /* 0x0000000200067882 */ /* 0x000fe20000000000 */
[----:B------:R-:W-:-:S04]  /*0580*/  UIADD3 UR8, UPT, UPT, -UR8, 0x100000, URZ ;  /* 0x0010000008087890 */ /* 0x000fc8000fffe1ff */
[----:B------:R-:W-:Y:S02]  /*0590*/  USHF.L.U32 UR9, UR8, 0xb, URZ ;  /* 0x0000000b08097899 */ /* 0x000fe400080006ff */
[----:B------:R-:W-:Y:S02]  /*05a0*/  USHF.L.U32 UR8, UR8, 0x1, URZ ;  /* 0x0000000108087899 */ /* 0x000fe400080006ff */
[----:B------:R-:W-:-:S04]  /*05b0*/  UIADD3 UR6, UPT, UPT, -UR6, 0x100000, URZ ;  /* 0x0010000006067890 */ /* 0x000fc8000fffe1ff */
[----:B------:R-:W-:Y:S02]  /*05c0*/  USHF.L.U32 UR7, UR6, 0xb, URZ ;  /* 0x0000000b06077899 */ /* 0x000fe400080006ff */
[----:B------:R-:W-:Y:S02]  /*05d0*/  USHF.L.U32 UR6, UR6, 0x1, URZ ;  /* 0x0000000106067899 */ /* 0x000fe400080006ff */
[----:B-1----:R-:W-:Y:S01]  /*05e0*/  ULEA UR4, UR4, UR5, 0x18 ;  /* 0x0000000504047291 */ /* 0x002fe2000f8ec0ff */
[----:B------:R-:W1:Y:S11]  /*05f0*/  FENCE.VIEW.ASYNC.S ;  /* 0x00000000000073c6 */ /* 0x000e760000000000 */
[----:B-1----:R1:W2:Y:S01]  /*0600*/  SYNCS.EXCH.64 URZ, [UR4], UR8 ;  /* 0x0000000804ff75b2 */ /* 0x0022a20008000100 */
[----:B------:R1:W3:Y:S01]  /*0610*/  SYNCS.EXCH.64 URZ, [UR4+0x70], UR6 ;  /* 0x0000700604ff75b2 */ /* 0x0002e20008000100 */
[----:B------:R1:W4:Y:S01]  /*0620*/  SYNCS.EXCH.64 URZ, [UR4+0x8], UR8 ;  /* 0x0000080804ff75b2 */ /* 0x0003220008000100 */
[----:B------:R1:W1:Y:S01]  /*0630*/  SYNCS.EXCH.64 URZ, [UR4+0x78], UR6 ;  /* 0x0000780604ff75b2 */ /* 0x0002620008000100 */
        /* <DEDUP_REMOVED lines=24> */
[----:B--234-:R-:W-:Y:S01]  /*07c0*/  NOP ;  /* 0x0000000000007918 */ /* 0x01cfe20000000000 */
.L_x_10:
[----:B-1----:R-:W-:Y:S05]  /*07d0*/  BSYNC.RECONVERGENT B0 ;  /* 0x0000000000007941 */ /* 0x002fea0003800200 */
.L_x_9:
[----:B------:R-:W1:Y:S01]  /*07e0*/  SHFL.IDX PT, R2, R189, RZ, 0x1f ;  /* 0x00001fffbd027589 */ /* 0x000e6200000e0000 */
[----:B------:R-:W-:Y:S01]  /*07f0*/  NOP ;  /* 0x0000000000007918 */ /* 0x000fe20000000000 */
[----:B-1----:R-:W-:-:S13]  /*0800*/  ISETP.NE.AND P0, PT, R2, 0x1, PT ;  /* 0x000000010200780c */ /* 0x002fda0003f05270 */
[----:B------:R-:W-:Y:S05]  /*0810*/  @P0 BRA `(.L_x_11) ;  /* 0x0000000000400947 */ /* 0x000fea0003800000 */
        /* <DEDUP_REMOVED lines=9> */
[----:B------:R-:W-:Y:S01]  /*08b0*/  USHF.L.U32 UR6, UR6, 0x1, URZ ;  /* 0x0000000106067899 */ /* 0x000fe200080006ff */
[----:B------:R-:W-:Y:S01]  /*08c0*/  ELECT P0, URZ, PT ;  /* 0x0000000000ff782f */ /* 0x000fe20003800000 */
[----:B-1----:R-:W-:Y:S01]  /*08d0*/  ULEA UR4, UR4, UR5, 0x18 ;  /* 0x0000000504047291 */ /* 0x002fe2000f8ec0ff */
[----:B------:R-:W1:Y:S11]  /*08e0*/  FENCE.VIEW.ASYNC.S ;  /* 0x00000000000073c6 */ /* 0x000e760000000000 */
[----:B-1----:R1:W2:Y:S01]  /*08f0*/  SYNCS.EXCH.64 URZ, [UR4+0xe0], UR8 ;  /* 0x0000e00804ff75b2 */ /* 0x0022a20008000100 */
[----:B------:R1:W3:Y:S01]  /*0900*/  SYNCS.EXCH.64 URZ, [UR4+0xe8], UR6 ;  /* 0x0000e80604ff75b2 */ /* 0x0002e20008000100 */
[----:B------:R-:W-:Y:S01]  /*0910*/  NOP ;  /* 0x0000000000007918 */ /* 0x000fe20000000000 */
.L_x_11:
[----:B------:R-:W4:Y:S01]  /*0920*/  SHFL.IDX PT, R2, R189, RZ, 0x1f ;  /* 0x00001fffbd027589 */ /* 0x000f2200000e0000 */
[----:B------:R-:W-:Y:S01]  /*0930*/  NOP ;  /* 0x0000000000007918 */ /* 0x000fe20000000000 */
[----:B----4-:R-:W-:-:S13]  /*0940*/  ISETP.NE.AND P0, PT, R2, 0x3, PT ;  /* 0x000000030200780c */ /* 0x010fda0003f05270 */
[----:B------:R-:W-:Y:S05]  /*0950*/  @P0 BRA `(.L_x_12) ;  /* 0x0000000000300947 */ /* 0x000fea0003800000 */
[----:B-1----:R-:W1:Y:S01]  /*0960*/  S2UR UR4, SR_CgaCtaId ;  /* 0x00000000000479c3 */ /* 0x002e620000008800 */
[----:B------:R-:W-:Y:S01]  /*0970*/  UMOV UR6, 0x400 ;  /* 0x0000040000067882 */ /* 0x000fe20000000000 */
[----:B------:R-:W-:Y:S01]  /*0980*/  UMOV UR5, 0x20 ;  /* 0x0000002000057882 */ /* 0x000fe20000000000 */
[----:B------:R-:W-:Y:S01]  /*0990*/  ELECT P0, URZ, PT ;  /* 0x0000000000ff782f */ /* 0x000fe20003800000 */
[----:B-1----:R-:W-:Y:S02]  /*09a0*/  ULEA UR6, UR4, UR6, 0x18 ;  /* 0x0000000604067291 */ /* 0x002fe4000f8ec0ff */
[----:B------:R-:W-:-:S04]  /*09b0*/  UIADD3 UR4, UPT, UPT, -UR5, 0x100000, URZ ;  /* 0x0010000005047890 */ /* 0x000fc8000fffe1ff */
[----:B------:R-:W-:Y:S02]  /*09c0*/  USHF.L.U32 UR5, UR4, 0xb, URZ ;  /* 0x0000000b04057899 */ /* 0x000fe400080006ff */
[----:B------:R-:W-:Y:S01]  /*09d0*/  USHF.L.U32 UR4, UR4, 0x1, URZ ;  /* 0x0000000104047899 */ /* 0x000fe200080006ff */
[----:B------:R-:W1:Y:S11]  /*09e0*/  FENCE.VIEW.ASYNC.S ;  /* 0x00000000000073c6 */ /* 0x000e760000000000 */
[----:B-1----:R4:W1:Y:S01]  /*09f0*/  SYNCS.EXCH.64 URZ, [UR6+0xf0], UR4 ;  /* 0x0000f00406ff75b2 */ /* 0x0028620008000100 */
[----:B------:R4:W1:Y:S02]  /*0a00*/  SYNCS.EXCH.64 URZ, [UR6+0xf8], UR4 ;  /* 0x0000f80406ff75b2 */ /* 0x0008640008000100 */
[----:B----4-:R-:W-:Y:S01]  /*0a10*/  NOP ;  /* 0x0000000000007918 */ /* 0x010fe20000000000 */
.L_x_12:
[----:B------:R-:W4:Y:S01]  /*0a20*/  SHFL.IDX PT, R2, R189, RZ, 0x1f ;  /* 0x00001fffbd027589 */ /* 0x000f2200000e0000 */
[----:B------:R-:W-:Y:S01]  /*0a30*/  NOP ;  /* 0x0000000000007918 */ /* 0x000fe20000000000 */
[----:B----4-:R-:W-:-:S13]  /*0a40*/  ISETP.NE.AND P0, PT, R2, 0x4, PT ;  /* 0x000000040200780c */ /* 0x010fda0003f05270 */
[----:B------:R-:W-:Y:S05]  /*0a50*/  @P0 BRA `(.L_x_13) ;  /* 0x00000000004c0947 */ /* 0x000fea0003800000 */
[----:B-1----:R-:W1:Y:S01]  /*0a60*/  S2UR UR6, SR_CgaCtaId ;  /* 0x00000000000679c3 */ /* 0x002e620000008800 */
[----:B------:R-:W-:Y:S01]  /*0a70*/  UMOV UR4, 0x1e0 ;  /* 0x000001e000047882 */ /* 0x000fe20000000000 */
[----:B------:R-:W-:Y:S01]  /*0a80*/  UMOV UR5, 0x400 ;  /* 0x0000040000057882 */ /* 0x000fe20000000000 */
[----:B------:R-:W-:Y:S01]  /*0a90*/  USEL UR4, UR4, 0x1a0, UP3 ;  /* 0x000001a004047887 */ /* 0x000fe20009800000 */
[----:B------:R-:W-:Y:S01]  /*0aa0*/  UMOV UR8, 0x1 ;  /* 0x0000000100087882 */ /* 0x000fe20000000000 */
[----:B------:R-:W-:Y:S01]  /*0ab0*/  ELECT P0, URZ, PT ;  /* 0x0000000000ff782f */ /* 0x000fe20003800000 */
[----:B------:R-:W-:-:S04]  /*0ac0*/  UIADD3 UR8, UPT, UPT, -UR8, 0x100000, URZ ;  /* 0x0010000008087890 */ /* 0x000fc8000fffe1ff */
[----:B------:R-:W-:Y:S02]  /*0ad0*/  USHF.L.U32 UR9, UR8, 0xb, URZ ;  /* 0x0000000b08097899 */ /* 0x000fe400080006ff */
[----:B------:R-:W-:Y:S02]  /*0ae0*/  USHF.L.U32 UR8, UR8, 0x1, URZ ;  /* 0x0000000108087899 */ /* 0x000fe400080006ff */
[----:B-1----:R-:W-:Y:S02]  /*0af0*/  ULEA UR6, UR6, UR5, 0x18 ;  /* 0x0000000506067291 */ /* 0x002fe4000f8ec0ff */
[----:B------:R-:W-:-:S04]  /*0b00*/  UIADD3 UR4, UPT, UPT, -UR4, 0x100000, URZ ;  /* 0x0010000004047890 */ /* 0x000fc8000fffe1ff */
[----:B------:R-:W-:Y:S02]  /*0b10*/  USHF.L.U32 UR5, UR4, 0xb, URZ ;  /* 0x0000000b04057899 */ /* 0x000fe400080006ff */
[----:B------:R-:W-:Y:S01]  /*0b20*/  USHF.L.U32 UR4, UR4, 0x1, URZ ;  /* 0x0000000104047899 */ /* 0x000fe200080006ff */
[----:B------:R-:W1:Y:S03]  /*0b30*/  FENCE.VIEW.ASYNC.S ;  /* 0x00000000000073c6 */ /* 0x000e660000000000 */
[----:B-1----:R4:W1:Y:S08]  /*0b40*/  SYNCS.EXCH.64 URZ, [UR6+0x100], UR8 ;  /* 0x0001000806ff75b2 */ /* 0x0028700008000100 */
[----:B------:R4:W1:Y:S01]  /*0b50*/  SYNCS.EXCH.64 URZ, [UR6+0x110], UR4 ;  /* 0x0001100406ff75b2 */ /* 0x0008620008000100 */
[----:B------:R4:W1:Y:S01]  /*0b60*/  SYNCS.EXCH.64 URZ, [UR6+0x108], UR8 ;  /* 0x0001080806ff75b2 */ /* 0x0008620008000100 */
[----:B------:R4:W1:Y:S02]  /*0b70*/  SYNCS.EXCH.64 URZ, [UR6+0x118], UR4 ;  /* 0x0001180406ff75b2 */ /* 0x0008640008000100 */
[----:B----4-:R-:W-:Y:S01]  /*0b80*/  NOP ;  /* 0x0000000000007918 */ /* 0x010fe20000000000 */
.L_x_13:
[----:B------:R-:W4:Y:S01]  /*0b90*/  SHFL.IDX PT, R2, R189, RZ, 0x1f ;  /* 0x00001fffbd027589 */ /* 0x000f2200000e0000 */
[----:B------:R-:W-:Y:S01]  /*0ba0*/  NOP ;  /* 0x0000000000007918 */ /* 0x000fe20000000000 */
[----:B----4-:R-:W-:-:S13]  /*0bb0*/  ISETP.NE.AND P0, PT, R2, 0x5, PT ;  /* 0x000000050200780c */ /* 0x010fda0003f05270 */
[----:B------:R-:W-:Y:S05]  /*0bc0*/  @P0 BRA `(.L_x_14) ;  /* 0x0000000000580947 */ /* 0x000fea0003800000 */
[----:B-1----:R-:W1:Y:S01]  /*0bd0*/  S2UR UR4, SR_CgaCtaId ;  /* 0x00000000000479c3 */ /* 0x002e620000008800 */
        /* <DEDUP_REMOVED lines=12> */
[----:B-1----:R4:W1:Y:S01]  /*0ca0*/  SYNCS.EXCH.64 URZ, [UR4+0x120], UR8 ;  /* 0x0001200804ff75b2 */ /* 0x0028620008000100 */
[----:B------:R4:W1:Y:S01]  /*0cb0*/  SYNCS.EXCH.64 URZ, [UR4+0x140], UR6 ;  /* 0x0001400604ff75b2 */ /* 0x0008620008000100 */
[----:B------:R4:W1:Y:S01]  /*0cc0*/  SYNCS.EXCH.64 URZ, [UR4+0x128], UR8 ;  /* 0x0001280804ff75b2 */ /* 0x0008620008000100 */
[----:B------:R4:W1:Y:S01]  /*0cd0*/  SYNCS.EXCH.64 URZ, [UR4+0x148], UR6 ;  /* 0x0001480604ff75b2 */ /* 0x0008620008000100 */
[----:B------:R4:W1:Y:S01]  /*0ce0*/  SYNCS.EXCH.64 URZ, [UR4+0x130], UR8 ;  /* 0x0001300804ff75b2 */ /* 0x0008620008000100 */
[----:B------:R4:W1:Y:S01]  /*0cf0*/  SYNCS.EXCH.64 URZ, [UR4+0x150], UR6 ;  /* 0x0001500604ff75b2 */ /* 0x0008620008000100 */
[----:B------:R4:W1:Y:S01]  /*0d00*/  SYNCS.EXCH.64 URZ, [UR4+0x138], UR8 ;  /* 0x0001380804ff75b2 */ /* 0x0008620008000100 */
[----:B------:R4:W1:Y:S02]  /*0d10*/  SYNCS.EXCH.64 URZ, [UR4+0x158], UR6 ;  /* 0x0001580604ff75b2 */ /* 0x0008640008000100 */
[----:B----4-:R-:W-:Y:S01]  /*0d20*/  NOP ;  /* 0x0000000000007918 */ /* 0x010fe20000000000 */
.L_x_14:
[----:B------:R-:W4:Y:S01]  /*0d30*/  SHFL.IDX PT, R2, R189, RZ, 0x1f ;  /* 0x00001fffbd027589 */ /* 0x000f2200000e0000 */
[----:B------:R-:W1:Y:S01]  /*0d40*/  S2UR UR61, SR_CgaCtaId ;  /* 0x00000000003d79c3 */ /* 0x000e620000008800 */
[----:B------:R-:W-:Y:S01]  /*0d50*/  NOP ;  /* 0x0000000000007918 */ /* 0x000fe20000000000 */
[----:B----4-:R-:W-:-:S13]  /*0d60*/  ISETP.NE.AND P0, PT, R2, 0x3, PT ;  /* 0x000000030200780c */ /* 0x010fda0003f05270 */
[----:B-1----:R-:W-:Y:S05]  /*0d70*/  @P0 BRA `(.L_x_15) ;  /* 0x0000000000340947 */ /* 0x002fea0003800000 */
[----:B------:R-:W-:Y:S01]  /*0d80*/  UMOV UR4, 0x400 ;  /* 0x0000040000047882 */ /* 0x000fe20000000000 */
[----:B------:R-:W-:Y:S01]  /*0d90*/  UMOV UR6, 0x20 ;  /* 0x0000002000067882 */ /* 0x000fe20000000000 */
[----:B------:R-:W-:Y:S02]  /*0da0*/  ULEA UR4, UR61, UR4, 0x18 ;  /* 0x000000043d047291 */ /* 0x000fe4000f8ec0ff */
[----:B------:R-:W-:-:S04]  /*0db0*/  UIADD3 UR6, UPT, UPT, -UR6, 0x100000, URZ ;  /* 0x0010000006067890 */ /* 0x000fc8000fffe1ff */
[----:B------:R-:W-:Y:S02]  /*0dc0*/  USHF.L.U32 UR7, UR6, 0xb, URZ ;  /* 0x0000000b06077899 */ /* 0x000fe400080006ff */
[----:B------:R-:W-:Y:S01]  /*0dd0*/  USHF.L.U32 UR6, UR6, 0x1, URZ ;  /* 0x0000000106067899 */ /* 0x000fe200080006ff */
[----:B------:R-:W-:Y:S01]  /*0de0*/  ELECT P0, URZ, PT ;  /* 0x0000000000ff782f */ /* 0x000fe20003800000 */
[----:B------:R-:W1:Y:S10]  /*0df0*/  FENCE.VIEW.ASYNC.S ;  /* 0x00000000000073c6 */ /* 0x000e740000000000 */
[----:B-1----:R1:W4:Y:S01]  /*0e00*/  SYNCS.EXCH.64 URZ, [UR4+0x160], UR6 ;  /* 0x0001600604ff75b2 */ /* 0x0023220008000100 */
[----:B------:R1:W1:Y:S01]  /*0e10*/  SYNCS.EXCH.64 URZ, [UR4+0x170], UR6 ;  /* 0x0001700604ff75b2 */ /* 0x0002620008000100 */
[----:B------:R1:W1:Y:S01]  /*0e20*/  SYNCS.EXCH.64 URZ, [UR4+0x168], UR6 ;  /* 0x0001680604ff75b2 */ /* 0x0002620008000100 */
[----:B------:R1:W1:Y:S01]  /*0e30*/  SYNCS.EXCH.64 URZ, [UR4+0x178], UR6 ;  /* 0x0001780604ff75b2 */ /* 0x0002620008000100 */
[----:B------:R-:W-:Y:S01]  /*0e40*/  NOP ;  /* 0x0000000000007918 */ /* 0x000fe20000000000 */
.L_x_15:
[----:B-1----:R-:W1:Y:S01]  /*0e50*/  LDCU UR4, c[0x0][0x36c] ;  /* 0x00006d80ff0477ac */ /* 0x002e620008000800 */
[----:B------:R-:W-:Y:S01]  /*0e60*/  ISETP.NE.OR P3, PT, R0, 0x2, !P3 ;  /* 0x000000020000780c */ /* 0x000fe20005f65670 */
[----:B------:R-:W-:Y:S01]  /*0e70*/  NOP ;  /* 0x0000000000007918 */ /* 0x000fe20000000000 */
[----:B------:R-:W-:Y:S01]  /*0e80*/  LOP3.LUT R0, R178, 0x1f, RZ, 0xc0, !PT ;  /* 0x0000001fb2007812 */ /* 0x000fe200078ec0ff */
[----:B------:R-:W-:Y:S02]  /*0e90*/  UISETP.NE.AND UP4, UPT, UR20, 0x2, UPT ;  /* 0x000000021400788c */ /* 0x000fe4000bf85270 */
[----:B------:R-:W-:Y:S02]  /*0ea0*/  UISETP.NE.AND UP5, UPT, UR20, URZ, UPT ;  /* 0x000000ff1400728c */ /* 0x000fe4000bfa5270 */
[----:B-1----:R-:W-:-:S09]  /*0eb0*/  UISETP.EQ.U32.AND UP6, UPT, UR4, 0x1, UPT ;  /* 0x000000010400788c */ /* 0x002fd2000bfc2070 */
[----:B------:R-:W-:Y:S05]  /*0ec0*/  BRA.U !UP6, `(.L_x_16) ;  /* 0x000000010e087547 */ /* 0x000fea000b800000 */
[----:B--234-:R-:W-:Y:S01]  /*0ed0*/  UCGABAR_ARV ;  /* 0x00000000000079c7 */ /* 0x01cfe20008000000 */
[----:B------:R-:W-:Y:S05]  /*0ee0*/  BRA `(.L_x_17) ;  /* 0x0000000000047947 */ /* 0x000fea0003800000 */
.L_x_16:
[----:B--234-:R-:W-:Y:S01]  /*0ef0*/  NOP ;  /* 0x0000000000007918 */ /* 0x01cfe20000000000 */
.L_x_17:
[----:B------:R-:W1:Y:S01]  /*0f00*/  S2UR UR45, SR_CTAID.X ;  /* 0x00000000002d79c3 */ /* 0x000e620000002500 */
[----:B------:R-:W-:-:S05]  /*0f10*/  CS2R.32 R3, SR_CgaSize ;  /* 0x0000000000037805 */ /* 0x000fca0000008a00 */
[----:B------:R-:W-:-:S05]  /*0f20*/  IMAD R3, R3, -0xa0, RZ ;  /* 0xffffff6003037824 */ /* 0x000fca00078e02ff */
[----:B------:R-:W-:-:S14]  /*0f30*/  R2UR UR5, R3 ;  /* 0x00000000030572ca */ /* 0x000fdc00000e0000 */
[----:B------:R-:W2:Y:S01]  /*0f40*/  LDCU UR5, c[0x0][UR5+0x2b0] ;  /* 0x00005600050577ac */ /* 0x000ea20008000800 */
[----:B------:R-:W-:-:S05]  /*0f50*/  CS2R.32 R3, SR_CgaSize ;  /* 0x0000000000037805 */ /* 0x000fca0000008a00 */
[----:B------:R-:W-:-:S05]  /*0f60*/  IMAD R3, R3, -0xa0, RZ ;  /* 0xffffff6003037824 */ /* 0x000fca00078e02ff */
[----:B------:R-:W-:-:S14]  /*0f70*/  R2UR UR4, R3 ;  /* 0x00000000030472ca */ /* 0x000fdc00000e0000 */
[----:B------:R-:W3:Y:S01]  /*0f80*/  LDCU UR4, c[0x0][UR4+0x2b4] ;  /* 0x00005680040477ac */ /* 0x000ee20008000800 */
[----:B------:R-:W4:Y:S01]  /*0f90*/  S2UR UR46, SR_CTAID.Y ;  /* 0x00000000002e79c3 */ /* 0x000f220000002600 */
[----:B------:R-:W-:-:S05]  /*0fa0*/  CS2R.32 R3, SR_CgaSize ;  /* 0x0000000000037805 */ /* 0x000fca0000008a00 */
[----:B------:R-:W-:-:S05]  /*0fb0*/  IMAD R3, R3, -0xa0, RZ ;  /* 0xffffff6003037824 */ /* 0x000fca00078e02ff */
[----:B------:R-:W-:-:S14]  /*0fc0*/  R2UR UR58, R3 ;  /* 0x00000000033a72ca */ /* 0x000fdc00000e0000 */
[----:B------:R-:W3:Y:S01]  /*0fd0*/  LDCU UR58, c[0x0][UR58+0x2a0] ;  /* 0x000054003a3a77ac */ /* 0x000ee20008000800 */
[----:B------:R-:W-:-:S05]  /*0fe0*/  CS2R.32 R3, SR_CgaSize ;  /* 0x0000000000037805 */ /* 0x000fca0000008a00 */
[----:B------:R-:W-:-:S05]  /*0ff0*/  IMAD R3, R3, -0xa0, RZ ;  /* 0xffffff6003037824 */ /* 0x000fca00078e02ff */
[----:B------:R-:W-:-:S14]  /*1000*/  R2UR UR55, R3 ;  /* 0x00000000033772ca */ /* 0x000fdc00000e0000 */
[----:B------:R-:W3:Y:S01]  /*1010*/  LDCU UR55, c[0x0][UR55+0x2a4] ;  /* 0x00005480373777ac */ /* 0x000ee20008000800 */
[----:B------:R-:W3:Y:S01]  /*1020*/  LDCU UR21, c[0x0][0xb24] ;  /* 0x00016480ff1577ac */ /* 0x000ee20008000800 */
[----:B------:R-:W3:Y:S01]  /*1030*/  LDCU UR42, c[0x0][0xb24] ;  /* 0x00016480ff2a77ac */ /* 0x000ee20008000800 */
[----:B-1----:R-:W-:Y:S01]  /*1040*/  I2FP.F32.U32 R3, UR45 ;  /* 0x0000002d00037c45 */ /* 0x002fe20008201000 */
[----:B------:R-:W1:Y:S04]  /*1050*/  LDCU UR23, c[0x0][0xb30] ;  /* 0x00016600ff1777ac */ /* 0x000e680008000800 */
[----:B--2---:R-:W-:Y:S01]  /*1060*/  FMUL R3, R3, UR5 ;  /* 0x0000000503037c20 */ /* 0x004fe20008400000 */
[----:B----4-:R-:W-:-:S05]  /*1070*/  I2FP.F32.U32 R2, UR46 ;  /* 0x0000002e00027c45 */ /* 0x010fca0008201000 */
[----:B------:R-:W2:Y:S01]  /*1080*/  F2I.U32.TRUNC.NTZ R3, R3 ;  /* 0x0000000300037305 */ /* 0x000ea2000020f000 */
[----:B---3--:R-:W-:Y:S01]  /*1090*/  FMUL R2, R2, UR4 ;  /* 0x0000000402027c20 */ /* 0x008fe20008400000 */
[----:B------:R-:W-:-:S04]  /*10a0*/  ULOP3.LUT UR4, UR61, 0x1, URZ, 0xc0, !UPT ;  /* 0x000000013d047892 */ /* 0x000fc8000f8ec0ff */
[----:B------:R-:W-:Y:S02]  /*10b0*/  UISETP.NE.U32.AND UP0, UPT, UR4, 0x1, UPT ;  /* 0x000000010400788c */ /* 0x000fe4000bf05070 */
[----:B------:R-:W3:Y:S02]  /*10c0*/  F2I.U32.TRUNC.NTZ R2, R2 ;  /* 0x0000000200027305 */ /* 0x000ee4000020f000 */
[----:B------:R-:W-:Y:S01]  /*10d0*/  USEL UR4, URZ, 0x1400, UP0 ;  /* 0x00001400ff047887 */ /* 0x000fe20008000000 */
[----:B--2---:R-:W-:Y:S02]  /*10e0*/  R2UR UR5, R3 ;  /* 0x00000000030572ca */ /* 0x004fe400000e0000 */
[----:B---3--:R-:W-:Y:S02]  /*10f0*/  R2UR UR7, R2 ;  /* 0x00000000020772ca */ /* 0x008fe400000e0000 */
[----:B------:R-:W-:-:S09]  /*1100*/  PRMT R2, RZ, 0x7610, R2 ;  /* 0x00007610ff027816 */ /* 0x000fd20000000002 */
[----:B------:R-:W-:-:S04]  /*1110*/  UIADD3 UR6, UPT, UPT, -UR5, URZ, URZ ;  /* 0x000000ff05067290 */ /* 0x000fc8000fffe1ff */
[----:B------:R-:W-:Y:S02]  /*1120*/  UIMAD UR58, UR58, UR6, UR45 ;  /* 0x000000063a3a72a4 */ /* 0x000fe4000f8e022d */
[----:B------:R-:W-:-:S04]  /*1130*/  UIADD3 UR5, UPT, UPT, -UR7, URZ, URZ ;  /* 0x000000ff07057290 */ /* 0x000fc8000fffe1ff */
[----:B------:R-:W-:Y:S01]  /*1140*/  UIMAD UR55, UR55, UR5, UR46 ;  /* 0x00000005373772a4 */ /* 0x000fe2000f8e022e */
[----:B-1----:R-:W-:Y:S11]  /*1150*/  BRA.U UP5, `(.L_x_18) ;  /* 0x0000000105247547 */ /* 0x002ff6000b800000 */
[----:B------:R-:W-:-:S04]  /*1160*/  UISETP.NE.AND UP0, UPT, UR55, URZ, UPT ;  /* 0x000000ff3700728c */ /* 0x000fc8000bf05270 */
[----:B------:R-:W-:-:S04]  /*1170*/  UISETP.EQ.OR UP0, UPT, UR58, URZ, !UP0 ;  /* 0x000000ff3a00728c */ /* 0x000fc8000c702670 */
[----:B------:R-:W-:Y:S02]  /*1180*/  USEL UR6, URZ, 0x1, !UP0 ;  /* 0x00000001ff067887 */ /* 0x000fe4000c000000 */
[----:B------:R-:W-:-:S04]  /*1190*/  UISETP.NE.AND UP0, UPT, UR55, URZ, UPT ;  /* 0x000000ff3700728c */ /* 0x000fc8000bf05270 */
[----:B------:R-:W-:Y:S02]  /*11a0*/  USEL UR5, URZ, 0x2, UP0 ;  /* 0x00000002ff057887 */ /* 0x000fe40008000000 */
[----:B------:R-:W-:-:S04]  /*11b0*/  UISETP.NE.AND UP0, UPT, UR58, 0x1, UPT ;  /* 0x000000013a00788c */ /* 0x000fc8000bf05270 */
[----:B------:R-:W-:-:S04]  /*11c0*/  USEL UR5, UR5, 0x2, UP0 ;  /* 0x0000000205057887 */ /* 0x000fc80008000000 */
[----:B------:R-:W-:-:S06]  /*11d0*/  UIADD3 UR5, UPT, UPT, UR6, UR5, URZ ;  /* 0x0000000506057290 */ /* 0x000fcc000fffe0ff */
[----:B------:R-:W-:-:S07]  /*11e0*/  MOV R2, UR5 ;  /* 0x0000000500027c02 */ /* 0x000fce0008000f00 */
.L_x_18:
[----:B------:R-:W1:Y:S01]  /*11f0*/  S2UR UR36, SR_CTAID.Z ;  /* 0x00000000002479c3 */ /* 0x000e620000002700 */
[----:B------:R-:W-:-:S09]  /*1200*/  UISETP.GE.AND UP0, UPT, UR21, 0x1, UPT ;  /* 0x000000011500788c */ /* 0x000fd2000bf06270 */
[----:B------:R-:W-:Y:S05]  /*1210*/  BRA.U !UP0, `(.L_x_19) ;  /* 0x0000000108d07547 */ /* 0x000fea000b800000 */
[----:B------:R-:W2:Y:S01]  /*1220*/  LDCU.128 UR12, c[0x0][0xb10] ;  /* 0x00016200ff0c77ac */ /* 0x000ea20008000c00 */
[----:B------:R-:W3:Y:S01]  /*1230*/  LDCU UR22, c[0x0][0xb0c] ;  /* 0x00016180ff1677ac */ /* 0x000ee20008000800 */
[----:B------:R-:W4:Y:S01]  /*1240*/  LDCU UR7, c[0x0][0x370] ;  /* 0x00006e00ff0777ac */ /* 0x000f220008000800 */
[----:B------:R-:W1:Y:S01]  /*1250*/  LDCU UR8, c[0x0][0x374] ;  /* 0x00006e80ff0877ac */ /* 0x000e620008000800 */
[----:B------:R-:W1:Y:S01]  /*1260*/  LDCU UR9, c[0x0][0xb20] ;  /* 0x00016400ff0977ac */ /* 0x000e620008000800 */
[----:B--2---:R-:W-:Y:S02]  /*1270*/  UIMAD.WIDE.U32 UR10, UR45, UR12, URZ ;  /* 0x0000000c2d0a72a5 */ /* 0x004fe4000f8e00ff */
[----:B---3--:R-:W-:Y:S02]  /*1280*/  UISETP.NE.AND UP0, UPT, UR22, 0x1, UPT ;  /* 0x000000011600788c */ /* 0x008fe4000bf05270 */
[----:B------:R-:W-:Y:S02]  /*1290*/  UIMAD.WIDE.U32 UR16, UR46, UR15, URZ ;  /* 0x0000000f2e1072a5 */ /* 0x000fe4000f8e00ff */
[----:B----4-:R-:W-:Y:S01]  /*12a0*/  UIMAD.WIDE.U32 UR18, UR7, UR12, URZ ;  /* 0x0000000c071272a5 */ /* 0x010fe2000f8e00ff */
[----:B------:R-:W-:Y:S01]  /*12b0*/  UMOV UR10, UR11 ;  /* 0x0000000b000a7c82 */ /* 0x000fe20008000000 */
[----:B------:R-:W-:-:S02]  /*12c0*/  UISETP.NE.AND UP1, UPT, UR21, 0x1, UPT ;  /* 0x000000011500788c */ /* 0x000fc4000bf25270 */
[----:B------:R-:W-:Y:S01]  /*12d0*/  USHF.R.U32.HI UR6, URZ, UR13, UR10 ;  /* 0x0000000dff067299 */ /* 0x000fe2000801160a */
[----:B------:R-:W2:Y:S02]  /*12e0*/  LDCU.64 UR10, c[0x0][0xb28] ;  /* 0x00016500ff0a77ac */ /* 0x000ea40008000a00 */
[----:B------:R-:W-:Y:S01]  /*12f0*/  UMOV UR18, UR19 ;  /* 0x0000001300127c82 */ /* 0x000fe20008000000 */
[----:B------:R-:W-:Y:S02]  /*1300*/  USEL UR6, UR45, UR6, !UP0 ;  /* 0x000000062d067287 */ /* 0x000fe4000c000000 */
[----:B------:R-:W-:Y:S02]  /*1310*/  @UP0 USHF.R.U32.HI UR7, URZ, UR13, UR18 ;  /* 0x0000000dff070299 */ /* 0x000fe40008011612 */
[----:B------:R-:W-:Y:S02]  /*1320*/  UISETP.NE.AND UP0, UPT, UR14, 0x1, UPT ;  /* 0x000000010e00788c */ /* 0x000fe4000bf05270 */
[----:B-1----:R-:W-:Y:S01]  /*1330*/  UIMAD.WIDE.U32 UR12, UR8, UR15, URZ ;  /* 0x0000000f080c72a5 */ /* 0x002fe2000f8e00ff */
[----:B------:R-:W-:-:S02]  /*1340*/  UMOV UR5, UR17 ;  /* 0x0000001100057c82 */ /* 0x000fc40008000000 */
[----:B------:R-:W-:-:S04]  /*1350*/  USHF.R.U32.HI UR5, URZ, UR9, UR5 ;  /* 0x00000009ff057299 */ /* 0x000fc80008011605 */
[----:B------:R-:W-:Y:S01]  /*1360*/  UMOV UR12, UR13 ;  /* 0x0000000d000c7c82 */ /* 0x000fe20008000000 */
[----:B--2---:R-:W-:Y:S02]  /*1370*/  UIMAD.WIDE.U32 UR16, UR7, UR10, URZ ;  /* 0x0000000a071072a5 */ /* 0x004fe4000f8e00ff */
[----:B------:R-:W-:Y:S02]  /*1380*/  @UP0 USHF.R.U32.HI UR8, URZ, UR9, UR12 ;  /* 0x00000009ff080299 */ /* 0x000fe4000801160c */
[----:B------:R-:W-:Y:S02]  /*1390*/  USEL UR5, UR46, UR5, !UP0 ;  /* 0x000000052e057287 */ /* 0x000fe4000c000000 */
[----:B------:R-:W-:Y:S01]  /*13a0*/  UIMAD.WIDE.U32 UR12, UR8, UR10, URZ ;  /* 0x0000000a080c72a5 */ /* 0x000fe2000f8e00ff */
[----:B------:R-:W-:Y:S02]  /*13b0*/  UMOV UR16, UR17 ;  /* 0x0000001100107c82 */ /* 0x000fe40008000000 */
[----:B------:R-:W-:-:S04]  /*13c0*/  @UP1 USHF.R.U32.HI UR7, URZ, UR11, UR16 ;  /* 0x0000000bff071299 */ /* 0x000fc80008011610 */
[----:B------:R-:W-:Y:S01]  /*13d0*/  UMOV UR12, UR13 ;  /* 0x0000000d000c7c82 */ /* 0x000fe20008000000 */
[----:B------:R-:W-:Y:S02]  /*13e0*/  UIMAD UR9, UR7, UR21, URZ ;  /* 0x00000015070972a4 */ /* 0x000fe4000f8e02ff */
[----:B------:R-:W-:Y:S02]  /*13f0*/  @UP1 USHF.R.U32.HI UR8, URZ, UR11, UR12 ;  /* 0x0000000bff081299 */ /* 0x000fe4000801160c */
[----:B------:R-:W-:Y:S02]  /*1400*/  UIMAD.WIDE.U32 UR12, UR5, UR10, URZ ;  /* 0x0000000a050c72a5 */ /* 0x000fe4000f8e00ff */
[----:B------:R-:W-:Y:S02]  /*1410*/  UIMAD UR8, UR8, UR21, URZ ;  /* 0x00000015080872a4 */ /* 0x000fe4000f8e02ff */
[----:B------:R-:W-:Y:S02]  /*1420*/  UIADD3 UR12, UPT, UPT, -UR6, URZ, URZ ;  /* 0x000000ff060c7290 */ /* 0x000fe4000fffe1ff */
[----:B------:R-:W-:-:S02]  /*1430*/  UISETP.GE.AND UP0, UPT, UR5, UR8, UPT ;  /* 0x000000080500728c */ /* 0x000fc4000bf06270 */
[----:B------:R-:W-:Y:S02]  /*1440*/  UIMAD UR45, UR22, UR12, UR45 ;  /* 0x0000000c162d72a4 */ /* 0x000fe4000f8e022d */
[----:B------:R-:W-:Y:S02]  /*1450*/  UISETP.GE.OR UP0, UPT, UR6, UR9, UP0 ;  /* 0x000000090600728c */ /* 0x000fe40008706670 */
[----:B------:R-:W-:-:S03]  /*1460*/  UIMAD.WIDE.U32 UR8, UR6, UR10, URZ ;  /* 0x0000000a060872a5 */ /* 0x000fc6000f8e00ff */
[----:B------:R-:W-:Y:S02]  /*1470*/  UMOV UR10, UR13 ;  /* 0x0000000d000a7c82 */ /* 0x000fe40008000000 */
[----:B------:R-:W-:-:S04]  /*1480*/  USHF.R.U32.HI UR10, URZ, UR11, UR10 ;  /* 0x0000000bff0a7299 */ /* 0x000fc8000801160a */
[----:B------:R-:W-:Y:S02]  /*1490*/  USEL UR8, UR5, UR10, !UP1 ;  /* 0x0000000a05087287 */ /* 0x000fe4000c800000 */
[----:B------:R-:W-:Y:S02]  /*14a0*/  @!UP0 USHF.R.U32.HI UR9, URZ, UR11, UR9 ;  /* 0x0000000bff098299 */ /* 0x000fe40008011609 */
[----:B------:R-:W-:Y:S02]  /*14b0*/  UIADD3 UR10, UPT, UPT, -UR8, URZ, URZ ;  /* 0x000000ff080a7290 */ /* 0x000fe4000fffe1ff */
[----:B------:R-:W-:Y:S02]  /*14c0*/  @!UP0 USEL UR9, UR6, UR9, !UP1 ;  /* 0x0000000906098287 */ /* 0x000fe4000c800000 */
[----:B------:R-:W-:Y:S02]  /*14d0*/  UIMAD UR10, UR21, UR10, UR5 ;  /* 0x0000000a150a72a4 */ /* 0x000fe4000f8e0205 */
[----:B------:R-:W-:-:S02]  /*14e0*/  UIADD3 UR11, UPT, UPT, -UR5, URZ, URZ ;  /* 0x000000ff050b7290 */ /* 0x000fc4000fffe1ff */
[----:B------:R-:W-:Y:S02]  /*14f0*/  @!UP0 UIMAD UR7, UR10, UR7, UR9 ;  /* 0x000000070a0782a4 */ /* 0x000fe4000f8e0209 */
[----:B------:R-:W-:Y:S02]  /*1500*/  @!UP0 UIADD3 UR8, UPT, UPT, UR8, -UR9, URZ ;  /* 0x8000000908088290 */ /* 0x000fe4000fffe0ff */
[----:B------:R-:W-:Y:S02]  /*1510*/  UIMAD UR11, UR14, UR11, UR46 ;  /* 0x0000000b0e0b72a4 */ /* 0x000fe4000f8e022e */
[----:B------:R-:W-:-:S03]  /*1520*/  @!UP0 UIMAD UR5, UR8, UR21, UR6 ;  /* 0x00000015080582a4 */ /* 0x000fc6000f8e0206 */
[----:B------:R-:W-:Y:S01]  /*1530*/  @!UP0 UMOV UR6, UR7 ;  /* 0x0000000700068c82 */ /* 0x000fe20008000000 */
[----:B------:R-:W-:Y:S02]  /*1540*/  UIMAD UR46, UR5, UR14, UR11 ;  /* 0x0000000e052e72a4 */ /* 0x000fe4000f8e020b */
[----:B------:R-:W-:-:S12]  /*1550*/  UIMAD UR45, UR6, UR22, UR45 ;  /* 0x00000016062d72a4 */ /* 0x000fd8000f8e022d */
.L_x_19:
[----:B------:R-:W-:-:S09]  /*1560*/  UISETP.NE.AND UP0, UPT, UR23, 0x1, UPT ;  /* 0x000000011700788c */ /* 0x000fd2000bf05270 */
[----:B------:R-:W-:Y:S05]  /*1570*/  BRA.U UP0, `(.L_x_20) ;  /* 0x0000000100447547 */ /* 0x000fea000b800000 */
[----:B------:R-:W2:Y:S01]  /*1580*/  LDCU.128 UR8, c[0x0][0xb10] ;  /* 0x00016200ff0877ac */ /* 0x000ea20008000c00 */
[----:B------:R-:W3:Y:S01]  /*1590*/  LDCU UR14, c[0x0][0xb0c] ;  /* 0x00016180ff0e77ac */ /* 0x000ee20008000800 */
[----:B------:R-:W4:Y:S01]  /*15a0*/  LDCU UR15, c[0x0][0xb20] ;  /* 0x00016400ff0f77ac */ /* 0x000f220008000800 */
[----:B--2---:R-:W-:Y:S02]  /*15b0*/  UIMAD.WIDE.U32 UR6, UR45, UR8, URZ ;  /* 0x000000082d0672a5 */ /* 0x004fe4000f8e00ff */
[----:B------:R-:W-:Y:S02]  /*15c0*/  UIMAD.WIDE.U32 UR12, UR46, UR11, URZ ;  /* 0x0000000b2e0c72a5 */ /* 0x000fe4000f8e00ff */
[----:B---3--:R-:W-:-:S03]  /*15d0*/  UISETP.NE.AND UP0, UPT, UR14, 0x1, UPT ;  /* 0x000000010e00788c */ /* 0x008fc6000bf05270 */
[----:B------:R-:W-:Y:S02]  /*15e0*/  UMOV UR6, UR7 ;  /* 0x0000000700067c82 */ /* 0x000fe40008000000 */
[----:B------:R-:W-:Y:S01]  /*15f0*/  USHF.R.U32.HI UR6, URZ, UR9, UR6 ;  /* 0x00000009ff067299 */ /* 0x000fe20008011606 */
[----:B------:R-:W-:-:S03]  /*1600*/  UMOV UR5, UR13 ;  /* 0x0000000d00057c82 */ /* 0x000fc60008000000 */
[----:B------:R-:W-:Y:S02]  /*1610*/  USEL UR6, UR45, UR6, !UP0 ;  /* 0x000000062d067287 */ /* 0x000fe4000c000000 */
[----:B------:R-:W-:Y:S02]  /*1620*/  UISETP.NE.AND UP0, UPT, UR10, 0x1, UPT ;  /* 0x000000010a00788c */ /* 0x000fe4000bf05270 */
[----:B----4-:R-:W-:-:S04]  /*1630*/  USHF.R.U32.HI UR5, URZ, UR15, UR5 ;  /* 0x0000000fff057299 */ /* 0x010fc80008011605 */
[----:B------:R-:W-:-:S04]  /*1640*/  USEL UR5, UR46, UR5, !UP0 ;  /* 0x000000052e057287 */ /* 0x000fc8000c000000 */
[----:B------:R-:W-:Y:S02]  /*1650*/  UIADD3 UR7, UPT, UPT, UR6, -UR5, URZ ;  /* 0x8000000506077290 */ /* 0x000fe4000fffe0ff */
[----:B------:R-:W-:Y:S02]  /*1660*/  UIADD3 UR5, UPT, UPT, -UR6, UR5, URZ ;  /* 0x0000000506057290 */ /* 0x000fe4000fffe1ff */
[----:B------:R-:W-:Y:S02]  /*1670*/  UIMAD UR46, UR7, UR10, UR46 ;  /* 0x0000000a072e72a4 */ /* 0x000fe4000f8e022e */
[----:B------:R-:W-:-:S12]  /*1680*/  UIMAD UR45, UR5, UR14, UR45 ;  /* 0x0000000e052d72a4 */ /* 0x000fd8000f8e022d */
.L_x_20:
[----:B------:R-:W-:Y:S01]  /*1690*/  UISETP.NE.AND UP0, UPT, UR20, 0x2, UPT ;  /* 0x000000021400788c */ /* 0x000fe2000bf05270 */
[----:B------:R-:W-:Y:S09]  /*16a0*/  BRA.U !UP6, `(.L_x_21) ;  /* 0x000000010e0c7547 */ /* 0x000ff2000b800000 */
[----:B------:R-:W-:Y:S01]  /*16b0*/  UCGABAR_WAIT ;  /* 0x0000000000007dc7 */ /* 0x000fe20008000000 */
[----:B------:R-:W-:Y:S01]  /*16c0*/  CCTL.IVALL ;  /* 0x00000000ff00798f */ /* 0x000fe20002000000 */
[----:B------:R-:W-:Y:S05]  /*16d0*/  BRA `(.L_x_22) ;  /* 0x0000000000047947 */ /* 0x000fea0003800000 */
.L_x_21:
[----:B------:R-:W-:Y:S06]  /*16e0*/  BAR.SYNC.DEFER_BLOCKING 0x0 ;  /* 0x0000000000007b1d */ /* 0x000fec0000010000 */
.L_x_22:
[----:B------:R-:W-:Y:S05]  /*16f0*/  BRA.U UP0, `(.L_x_23) ;  /* 0x0000001900187547 */ /* 0x000fea000b800000 */
[----:B------:R-:W2:Y:S01]  /*1700*/  LDCU UR7, c[0x0][0x38c] ;  /* 0x00007180ff0777ac */ /* 0x000ea20008000800 */
[----:B------:R-:W-:Y:S01]  /*1710*/  PLOP3.LUT P1, PT, PT, PT, UP3, 0x80, 0x8 ;  /* 0x000000000008781c */ /* 0x000fe20003f2f038 */
[----:B------:R-:W-:Y:S01]  /*1720*/  IMAD.MOV.U32 R12, RZ, RZ, 0x1 ;  /* 0x00000001ff0c7424 */ /* 0x000fe200078e00ff */
[----:B------:R-:W-:Y:S01]  /*1730*/  ISETP.EQ.OR P2, PT, R0, RZ, P3 ;  /* 0x000000ff0000720c */ /* 0x000fe20001f42670 */
[----:B------:R-:W-:Y:S01]  /*1740*/  UMOV UR8, 0x400 ;  /* 0x0000040000087882 */ /* 0x000fe20000000000 */
[----:B------:R-:W-:Y:S01]  /*1750*/  UISETP.NE.AND UP1, UPT, UR20, URZ, UPT ;  /* 0x000000ff1400728c */ /* 0x000fe2000bf25270 */
[----:B------:R-:W-:Y:S01]  /*1760*/  PLOP3.LUT P1, PT, P1, PT, PT, 0x8, 0x80 ;  /* 0x000000000080781c */ /* 0x000fe20000f2e170 */
[----:B------:R-:W-:Y:S01]  /*1770*/  USEL UR26, URZ, 0x1, UP4 ;  /* 0x00000001ff1a7887 */ /* 0x000fe2000a000000 */
[----:B------:R-:W-:Y:S01]  /*1780*/  CS2R R10, SRZ ;  /* 0x00000000000a7805 */ /* 0x000fe2000001ff00 */
[----:B------:R-:W-:Y:S01]  /*1790*/  IMAD.MOV.U32 R9, RZ, RZ, RZ ;  /* 0x000000ffff097224 */ /* 0x000fe200078e00ff */
[----:B------:R-:W3:Y:S01]  /*17a0*/  LDCU UR40, c[0x0][0x370] ;  /* 0x00006e00ff2877ac */ /* 0x000ee20008000800 */
[----:B------:R-:W-:Y:S01]  /*17b0*/  IMAD.MOV.U32 R8, RZ, RZ, 0x1 ;  /* 0x00000001ff087424 */ /* 0x000fe200078e00ff */
[----:B------:R-:W4:Y:S01]  /*17c0*/  LDCU.64 UR28, c[0x0][0x348] ;  /* 0x00006900ff1c77ac */ /* 0x000f220008000a00 */
[----:B--2---:R-:W-:-:S02]  /*17d0*/  UIADD3 UR6, UPT, UPT, UR7, 0x3f, URZ ;  /* 0x0000003f07067890 */ /* 0x004fc4000fffe0ff */
[----:B------:R-:W-:Y:S02]  /*17e0*/  USHF.R.U32.HI UR47, URZ, 0x6, UR4 ;  /* 0x00000006ff2f7899 */ /* 0x000fe40008011604 */
[----:B------:R-:W-:Y:S02]  /*17f0*/  USHF.R.S32.HI UR5, URZ, 0x1f, UR6 ;  /* 0x0000001fff057899 */ /* 0x000fe40008011406 */
[----:B------:R-:W-:Y:S02]  /*1800*/  UIADD3 UR48, UPT, UPT, UR7, 0x7e, URZ ;  /* 0x0000007e07307890 */ /* 0x000fe4000fffe0ff */
[----:B------:R-:W-:Y:S02]  /*1810*/  ULEA.HI UR5, UR5, UR6, URZ, 0x6 ;  /* 0x0000000605057291 */ /* 0x000fe4000f8f30ff */
[----:B------:R-:W-:Y:S02]  /*1820*/  ULEA UR6, UR61, UR8, 0x18 ;  /* 0x000000083d067291 */ /* 0x000fe4000f8ec0ff */
[----:B------:R-:W-:-:S02]  /*1830*/  USHF.R.S32.HI UR43, URZ, 0x6, UR5 ;  /* 0x00000006ff2b7899 */ /* 0x000fc40008011405 */
[----:B------:R-:W-:Y:S02]  /*1840*/  UIADD3 UR5, UPT, UPT, UR7, -0x1, URZ ;  /* 0xffffffff07057890 */ /* 0x000fe4000fffe0ff */
[----:B------:R-:W-:Y:S02]  /*1850*/  UISETP.LT.U32.AND UP0, UPT, UR43, 0xe, UPT ;  /* 0x0000000e2b00788c */ /* 0x000fe4000bf01070 */
[----:B------:R-:W-:Y:S02]  /*1860*/  UISETP.GE.U32.AND UP2, UPT, UR5, -0x7f, UPT ;  /* 0xffffff810500788c */ /* 0x000fe4000bf46070 */
[----:B------:R-:W-:Y:S01]  /*1870*/  USEL UR41, UR43, 0xe, UP0 ;  /* 0x0000000e2b297887 */ /* 0x000fe20008000000 */
[----:B------:R-:W2:Y:S03]  /*1880*/  LDCU UR39, c[0x0][0x374] ;  /* 0x00006e80ff2777ac */ /* 0x000ea60008000800 */
[----:B------:R-:W-:-:S02]  /*1890*/  UIADD3 UR21, UPT, UPT, UR41, -0x1, URZ ;  /* 0xffffffff29157890 */ /* 0x000fc4000fffe0ff */
[----:B------:R-:W-:-:S03]  /*18a0*/  USEL UR26, UR26, 0x2, UP1 ;  /* 0x000000021a1a7887 */ /* 0x000fc60008800000 */
[----:B------:R-:W-:Y:S02]  /*18b0*/  @UP2 UIADD3 UR21, UPT, UPT, UR41, URZ, URZ ;  /* 0x000000ff29152290 */ /* 0x000fe4000fffe0ff */
[----:B------:R-:W-:Y:S02]  /*18c0*/  UIADD3 UR5, UPT, UPT, UR6, 0x13300, UR4 ;  /* 0x0001330006057890 */ /* 0x000fe4000fffe004 */
[----:B------:R-:W-:Y:S02]  /*18d0*/  UIADD3 UR44, UPT, UPT, UR43, -UR41, URZ ;  /* 0x800000292b2c7290 */ /* 0x000fe4000fffe0ff */
[----:B------:R-:W-:Y:S01]  /*18e0*/  UIADD3 UR21, UPT, UPT, UR21, 0x1, URZ ;  /* 0x0000000115157890 */ /* 0x000fe2000fffe0ff */
[----:B---34-:R-:W-:-:S11]  /*18f0*/  UMOV UR13, URZ ;  /* 0x000000ff000d7c82 */ /* 0x018fd60008000000 */
.L_x_43:
[----:B------:R-:W-:-:S09]  /*1900*/  UISETP.NE.AND UP0, UPT, UR61, URZ, UPT ;  /* 0x000000ff3d00728c */ /* 0x000fd2000bf05270 */
[----:B-1----:R-:W-:Y:S05]  /*1910*/  BRA.U UP0, `(.L_x_24) ;  /* 0x0000000100287547 */ /* 0x002fea000b800000 */
[----:B------:R-:W-:Y:S02]  /*1920*/  LEA R0, R9, UR6, 0x3 ;  /* 0x0000000609007c11 */ /* 0x000fe4000f8e18ff */
[----:B------:R-:W-:-:S04]  /*1930*/  SHF.L.U32 R3, R8, 0x1f, RZ ;  /* 0x0000001f08037819 */ /* 0x000fc800000006ff */
[----:B------:R-:W3:Y:S02]  /*1940*/  SYNCS.PHASECHK.TRANS64.TRYWAIT P0, [R0+URZ+0x170], R3 ;  /* 0x00017003000075a7 */ /* 0x000ee400080011ff */
[----:B---3--:R-:W-:Y:S05]  /*1950*/  @!P0 BRA `(.L_x_25) ;  /* 0x0000006800888947 */ /* 0x008fea0003800000 */
.L_x_117:
[----:B------:R4:W-:Y:S01]  /*1960*/  SYNCS.ARRIVE.TRANS64.A1T0 RZ, [R0+URZ+0x160], RZ ;  /* 0x000160ff00ff79a7 */ /* 0x0009e200081000ff */
[----:B------:R-:W-:-:S05]  /*1970*/  VIADD R9, R9, 0x1 ;  /* 0x0000000109097836 */ /* 0x000fca0000000000 */
[----:B------:R-:W-:-:S04]  /*1980*/  ISETP.NE.AND P0, PT, R9, 0x2, PT ;  /* 0x000000020900780c */ /* 0x000fc80003f05270 */
[----:B---3--:R-:W-:Y:S02]  /*1990*/  SEL R3, RZ, 0x1, P0 ;  /* 0x00000001ff037807 */ /* 0x008fe40000000000 */
[----:B------:R-:W-:Y:S02]  /*19a0*/  SEL R9, R9, RZ, P0 ;  /* 0x000000ff09097207 */ /* 0x000fe40000000000 */
[----:B------:R-:W-:-:S07]  /*19b0*/  LOP3.LUT R8, R8, R3, RZ, 0x3c, !PT ;  /* 0x0000000308087212 */ /* 0x000fce00078e3cff */
.L_x_24:
[----:B------:R-:W-:Y:S01]  /*19c0*/  ULEA UR7, UR13, UR6, 0x3 ;  /* 0x000000060d077291 */ /* 0x000fe2000f8e18ff */
[----:B----4-:R-:W-:Y:S01]  /*19d0*/  SHF.L.U32 R0, R12, 0x1f, RZ ;  /* 0x0000001f0c007819 */ /* 0x010fe200000006ff */
[----:B------:R-:W-:Y:S02]  /*19e0*/  UISETP.GE.U32.AND UP0, UPT, UR48, 0x7f, UPT ;  /* 0x0000007f3000788c */ /* 0x000fe4000bf06070 */
[----:B------:R-:W-:Y:S02]  /*19f0*/  USHF.L.U32 UR35, UR45, 0x6, URZ ;  /* 0x000000062d237899 */ /* 0x000fe400080006ff */
[----:B------:R-:W-:Y:S01]  /*1a00*/  UIMAD UR19, UR46, 0xa0, UR47 ;  /* 0x000000a02e1378a4 */ /* 0x000fe2000f8e022f */
[----:B------:R-:W-:Y:S02]  /*1a10*/  UMOV UR14, URZ ;  /* 0x000000ff000e7c82 */ /* 0x000fe40008000000 */
[----:B------:R3:W4:Y:S02]  /*1a20*/  SYNCS.PHASECHK.TRANS64.TRYWAIT P0, [UR7+0x70], R0 ;  /* 0x00007000ff0075a7 */ /* 0x0007240008001107 */
[----:B------:R-:W-:Y:S07]  /*1a30*/  BRA.U !UP0, `(.L_x_26) ;  /* 0x0000000108bc7547 */ /* 0x000fee000b800000 */
[----:B------:R-:W-:Y:S01]  /*1a40*/  UMOV UR9, URZ ;  /* 0x000000ff00097c82 */ /* 0x000fe20008000000 */
[----:B------:R-:W-:-:S05]  /*1a50*/  UMOV UR7, UR13 ;  /* 0x0000000d00077c82 */ /* 0x000fca0008000000 */
.L_x_32:
[----:B------:R-:W-:Y:S01]  /*1a60*/  @!P3 MOV R2, 0x3800 ;  /* 0x000038000002b802 */ /* 0x000fe20000000f00 */
[----:B------:R-:W-:Y:S01]  /*1a70*/  ULEA UR33, UR7, UR6, 0x3 ;  /* 0x0000000607217291 */ /* 0x000fe2000f8e18ff */
[----:B-12-4-:R-:W-:Y:S11]  /*1a80*/  @P0 BRA `(.L_x_27) ;  /* 0x00000000000c0947 */ /* 0x016ff60003800000 */
[----:B------:R-:W-:Y:S04]  /*1a90*/  SHF.L.U32 R3, R12, 0x1f, RZ ;  /* 0x0000001f0c037819 */ /* 0x000fe800000006ff */
[----:B------:R-:W4:Y:S02]  /*1aa0*/  SYNCS.PHASECHK.TRANS64.TRYWAIT P0, [UR33+0x70], R3 ;  /* 0x00007003ff0075a7 */ /* 0x000f240008001121 */
[----:B----4-:R-:W-:Y:S05]  /*1ab0*/  @!P0 BRA `(.L_x_28) ;  /* 0x0000006800448947 */ /* 0x010fea0003800000 */
.L_x_27:
[----:B------:R4:W-:Y:S01]  /*1ac0*/  @!P3 SYNCS.ARRIVE.TRANS64 RZ, [UR33], R2 ;  /* 0x00000002ffffb9a7 */ /* 0x0009e20008000021 */
[----:B------:R-:W-:Y:S04]  /*1ad0*/  ULOP3.LUT UR8, UR26, 0x2, URZ, 0xfc, !UPT ;  /* 0x000000021a087892 */ /* 0x000fe8000f8efcff */
[----:B------:R-:W-:Y:S09]  /*1ae0*/  UISETP.NE.AND UP0, UPT, UR8, 0x2, UPT ;  /* 0x000000020800788c */ /* 0x000ff2000bf05270 */
[----:B------:R-:W-:Y:S05]  /*1af0*/  BRA.U UP0, `(.L_x_29) ;  /* 0x0000000100047547 */ /* 0x000fea000b800000 */
[----:B-12---:R-:W-:Y:S05]  /*1b00*/  BPT.TRAP 0x1 ;  /* 0x000000040000795c */ /* 0x006fea0000300000 */
.L_x_29:
[----:B------:R-:W-:Y:S04]  /*1b10*/  BSSY.RECONVERGENT B0, `(.L_x_30) ;  /* 0x0000003000007945 */ /* 0x000fe80003800200 */
[----:B------:R-:W-:Y:S05]  /*1b20*/  @P2 BRA `(.L_x_31) ;  /* 0x0000000000042947 */ /* 0x000fea0003800000 */
[----:B-12---:R-:W-:Y:S05]  /*1b30*/  BPT.TRAP 0x1 ;  /* 0x000000040000795c */ /* 0x006fea0000300000 */
.L_x_31:
[----:B-12---:R-:W-:Y:S05]  /*1b40*/  BSYNC.RECONVERGENT B0 ;  /* 0x0000000000007941 */ /* 0x006fea0003800200 */
.L_x_30:
[----:B------:R-:W-:Y:S02]  /*1b50*/  UIADD3 UR8, UPT, UPT, UR7, 0x1, URZ ;  /* 0x0000000107087890 */ /* 0x000fe4000fffe0ff */
[----:B------:R-:W-:Y:S02]  /*1b60*/  UIADD3 UR14, UP1, UPT, UR28, 0x80, URZ ;  /* 0x000000801c0e7890 */ /* 0x000fe4000ff3e0ff */
[----:B------:R-:W-:Y:S02]  /*1b70*/  UISETP.NE.AND UP0, UPT, UR8, 0xe, UPT ;  /* 0x0000000e0800788c */ /* 0x000fe4000bf05270 */
[----:B------:R-:W-:Y:S02]  /*1b80*/  ULEA UR32, UR7, UR6, 0xc ;  /* 0x0000000607207291 */ /* 0x000fe4000f8e60ff */
[----:B------:R-:W-:Y:S02]  /*1b90*/  USEL UR10, URZ, 0x1, UP0 ;  /* 0x00000001ff0a7887 */ /* 0x000fe40008000000 */
[----:B------:R-:W-:Y:S02]  /*1ba0*/  USEL UR13, UR8, URZ, UP0 ;  /* 0x000000ff080d7287 */ /* 0x000fe40008000000 */
[----:B------:R-:W-:Y:S02]  /*1bb0*/  USHF.L.U32 UR34, UR9, 0x6, URZ ;  /* 0x0000000609227899 */ /* 0x000fe400080006ff */
[----:B------:R-:W-:Y:S01]  /*1bc0*/  ULEA UR8, UR13, UR6, 0x3 ;  /* 0x000000060d087291 */ /* 0x000fe2000f8e18ff */
[----:B------:R-:W-:Y:S01]  /*1bd0*/  LOP3.LUT R12, R12, UR10, RZ, 0x3c, !PT ;  /* 0x0000000a0c0c7c12 */ /* 0x000fe2000f8e3cff */
[----:B------:R-:W-:Y:S02]  /*1be0*/  UIADD3.X UR15, UPT, UPT, URZ, UR29, URZ, UP1, !UPT ;  /* 0x0000001dff0f7290 */ /* 0x000fe40008ffe4ff */
[----:B------:R-:W-:Y:S01]  /*1bf0*/  UIADD3 UR32, UPT, UPT, UR32, 0x5300, URZ ;  /* 0x0000530020207890 */ /* 0x000fe2000fffe0ff */
[----:B---3--:R-:W-:Y:S01]  /*1c00*/  SHF.L.U32 R0, R12, 0x1f, RZ ;  /* 0x0000001f0c007819 */ /* 0x008fe200000006ff */
[----:B------:R-:W-:Y:S02]  /*1c10*/  UIMAD UR16, UR7, 0x2800, UR4 ;  /* 0x00002800071078a4 */ /* 0x000fe4000f8e0204 */
[----:B------:R-:W-:Y:S01]  /*1c20*/  UIADD3 UR10, UP0, UPT, UR28, 0x180, URZ ;  /* 0x000001801c0a7890 */ /* 0x000fe2000ff1e0ff */
[----:B------:R1:W2:Y:S01]  /*1c30*/  SYNCS.PHASECHK.TRANS64.TRYWAIT P0, [UR8+0x70], R0 ;  /* 0x00007000ff0075a7 */ /* 0x0002a20008001108 */
[----:B------:R-:W-:Y:S01]  /*1c40*/  UIADD3 UR16, UPT, UPT, UR6, 0x13300, UR16 ;  /* 0x0001330006107890 */ /* 0x000fe2000fffe010 */
[----:B------:R-:W-:Y:S01]  /*1c50*/  UMOV UR22, 0x0 ;  /* 0x0000000000167882 */ /* 0x000fe20000000000 */
[----:B------:R-:W-:Y:S01]  /*1c60*/  UMOV UR23, 0x10000000 ;  /* 0x1000000000177882 */ /* 0x000fe20000000000 */
[----:B------:R-:W-:Y:S01]  /*1c70*/  UIADD3.X UR11, UPT, UPT, URZ, UR29, URZ, UP0, !UPT ;  /* 0x0000001dff0b7290 */ /* 0x000fe200087fe4ff */
[----:B------:R3:W-:Y:S01]  /*1c80*/  UTMALDG.3D [UR32], [UR14], desc[UR22] ;  /* 0x000016200e0075b4 */ /* 0x0007e20008011000 */
[----:B------:R-:W-:Y:S01]  /*1c90*/  UIADD3 UR9, UPT, UPT, UR9, 0x1, URZ ;  /* 0x0000000109097890 */ /* 0x000fe2000fffe0ff */
[----:B------:R-:W-:Y:S01]  /*1ca0*/  UMOV UR7, 0x30000 ;  /* 0x0003000000077882 */ /* 0x000fe20000000000 */
[----:B------:R-:W-:Y:S01]  /*1cb0*/  UMOV UR20, UR36 ;  /* 0x0000002400147c82 */ /* 0x000fe20008000000 */
[----:B------:R-:W-:Y:S01]  /*1cc0*/  UMOV UR17, UR33 ;  /* 0x0000002100117c82 */ /* 0x000fe20008000000 */
[----:B------:R-:W-:Y:S01]  /*1cd0*/  UMOV UR18, UR34 ;  /* 0x0000002200127c82 */ /* 0x000fe20008000000 */
[----:B------:R-:W-:Y:S02]  /*1ce0*/  UISETP.NE.AND UP0, UPT, UR9, UR21, UPT ;  /* 0x000000150900728c */ /* 0x000fe4000bf05270 */
[----:B------:R4:W-:Y:S01]  /*1cf0*/  UTMALDG.3D.MULTICAST [UR16], [UR10], UR7, desc[UR22] ;  /* 0x000016100a0073b4 */ /* 0x0009e20008011807 */
[----:B---3--:R-:W-:Y:S01]  /*1d00*/  UMOV UR14, UR21 ;  /* 0x00000015000e7c82 */ /* 0x008fe20008000000 */
[----:B----4-:R-:W-:Y:S05]  /*1d10*/  UMOV UR7, UR13 ;  /* 0x0000000d00077c82 */ /* 0x010fea0008000000 */
[----:B------:R-:W-:Y:S05]  /*1d20*/  BRA.U UP0, `(.L_x_32) ;  /* 0xfffffffd004c7547 */ /* 0x000fea000b83ffff */
.L_x_26:
[----:B------:R-:W-:Y:S01]  /*1d30*/  ULEA UR7, UR13, UR6, 0x3 ;  /* 0x000000060d077291 */ /* 0x000fe2000f8e18ff */
[----:B-1-3--:R-:W-:Y:S01]  /*1d40*/  SHF.L.U32 R0, R12, 0x1f, RZ ;  /* 0x0000001f0c007819 */ /* 0x00afe200000006ff */
[----:B------:R-:W-:Y:S01]  /*1d50*/  @!P1 SYNCS.ARRIVE.TRANS64.A1T0 RZ, [UR6+0xf8], RZ ;  /* 0x0000f8ffffff99a7 */ /* 0x000fe20008100006 */
[----:B------:R-:W-:-:S06]  /*1d60*/  UISETP.GT.AND UP0, UPT, UR43, UR41, UPT ;  /* 0x000000292b00728c */ /* 0x000fcc000bf04270 */
[----:B--2-4-:R1:W2:Y:S03]  /*1d70*/  SYNCS.PHASECHK.TRANS64.TRYWAIT P0, [UR7+0x70], R0 ;  /* 0x00007000ff0075a7 */ /* 0x0142a60008001107 */
[----:B------:R-:W-:Y:S05]  /*1d80*/  BRA.U !UP0, `(.L_x_33) ;  /* 0x0000000108bc7547 */ /* 0x000fea000b800000 */
[----:B------:R-:W-:Y:S01]  /*1d90*/  UIADD3 UR15, UPT, UPT, UR44, UR14, URZ ;  /* 0x0000000e2c0f7290 */ /* 0x000fe2000fffe0ff */
[----:B------:R-:W-:-:S11]  /*1da0*/  UMOV UR7, UR13 ;  /* 0x0000000d00077c82 */ /* 0x000fd60008000000 */
.L_x_39:
[----:B--2---:R-:W-:Y:S01]  /*1db0*/  @!P3 MOV R2, 0x3800 ;  /* 0x000038000002b802 */ /* 0x004fe20000000f00 */
[----:B---3--:R-:W-:Y:S01]  /*1dc0*/  ULEA UR9, UR7, UR6, 0x3 ;  /* 0x0000000607097291 */ /* 0x008fe2000f8e18ff */
[----:B--2-4-:R-:W-:Y:S11]  /*1dd0*/  @P0 BRA `(.L_x_34) ;  /* 0x00000000000c0947 */ /* 0x014ff60003800000 */
[----:B------:R-:W-:Y:S04]  /*1de0*/  SHF.L.U32 R3, R12, 0x1f, RZ ;  /* 0x0000001f0c037819 */ /* 0x000fe800000006ff */
[----:B------:R-:W2:Y:S02]  /*1df0*/  SYNCS.PHASECHK.TRANS64.TRYWAIT P0, [UR9+0x70], R3 ;  /* 0x00007003ff0075a7 */ /* 0x000ea40008001109 */
[----:B--2---:R-:W-:Y:S05]  /*1e00*/  @!P0 BRA `(.L_x_35) ;  /* 0x0000006400888947 */ /* 0x004fea0003800000 */
.L_x_34:
[----:B------:R2:W-:Y:S01]  /*1e10*/  @!P3 SYNCS.ARRIVE.TRANS64 RZ, [UR9], R2 ;  /* 0x00000002ffffb9a7 */ /* 0x0005e20008000009 */
[----:B------:R-:W-:Y:S04]  /*1e20*/  ULOP3.LUT UR8, UR26, 0x2, URZ, 0xfc, !UPT ;  /* 0x000000021a087892 */ /* 0x000fe8000f8efcff */
[----:B------:R-:W-:Y:S09]  /*1e30*/  UISETP.NE.AND UP0, UPT, UR8, 0x2, UPT ;  /* 0x000000020800788c */ /* 0x000ff2000bf05270 */
[----:B------:R-:W-:Y:S05]  /*1e40*/  BRA.U UP0, `(.L_x_36) ;  /* 0x0000000100047547 */ /* 0x000fea000b800000 */
[----:B------:R-:W-:Y:S05]  /*1e50*/  BPT.TRAP 0x1 ;  /* 0x000000040000795c */ /* 0x000fea0000300000 */
.L_x_36:
[----:B------:R-:W-:Y:S04]  /*1e60*/  BSSY.RECONVERGENT B0, `(.L_x_37) ;  /* 0x0000003000007945 */ /* 0x000fe80003800200 */
[----:B------:R-:W-:Y:S05]  /*1e70*/  @P2 BRA `(.L_x_38) ;  /* 0x0000000000042947 */ /* 0x000fea0003800000 */
[----:B------:R-:W-:Y:S05]  /*1e80*/  BPT.TRAP 0x1 ;  /* 0x000000040000795c */ /* 0x000fea0000300000 */
.L_x_38:
[----:B------:R-:W-:Y:S05]  /*1e90*/  BSYNC.RECONVERGENT B0 ;  /* 0x0000000000007941 */ /* 0x000fea0003800200 */
.L_x_37:
[----:B------:R-:W-:Y:S02]  /*1ea0*/  UIADD3 UR8, UPT, UPT, UR7, 0x1, URZ ;  /* 0x0000000107087890 */ /* 0x000fe4000fffe0ff */
[----:B------:R-:W-:Y:S02]  /*1eb0*/  UIADD3 UR22, UP1, UPT, UR28, 0x80, URZ ;  /* 0x000000801c167890 */ /* 0x000fe4000ff3e0ff */
[----:B------:R-:W-:Y:S02]  /*1ec0*/  UISETP.NE.AND UP0, UPT, UR8, 0xe, UPT ;  /* 0x0000000e0800788c */ /* 0x000fe4000bf05270 */
[----:B------:R-:W-:Y:S02]  /*1ed0*/  UIADD3.X UR23, UPT, UPT, URZ, UR29, URZ, UP1, !UPT ;  /* 0x0000001dff177290 */ /* 0x000fe40008ffe4ff */
[----:B------:R-:W-:Y:S02]  /*1ee0*/  USEL UR10, URZ, 0x1, UP0 ;  /* 0x00000001ff0a7887 */ /* 0x000fe40008000000 */
[----:B------:R-:W-:Y:S02]  /*1ef0*/  USEL UR13, UR8, URZ, UP0 ;  /* 0x000000ff080d7287 */ /* 0x000fe40008000000 */
[----:B------:R-:W-:Y:S02]  /*1f00*/  UIADD3 UR24, UP0, UPT, UR28, 0x180, URZ ;  /* 0x000001801c187890 */ /* 0x000fe4000ff1e0ff */
[----:B------:R-:W-:Y:S01]  /*1f10*/  ULEA UR8, UR13, UR6, 0x3 ;  /* 0x000000060d087291 */ /* 0x000fe2000f8e18ff */
[----:B------:R-:W-:Y:S01]  /*1f20*/  LOP3.LUT R12, R12, UR10, RZ, 0x3c, !PT ;  /* 0x0000000a0c0c7c12 */ /* 0x000fe2000f8e3cff */
[----:B------:R-:W-:Y:S02]  /*1f30*/  USHF.L.U32 UR10, UR14, 0x6, URZ ;  /* 0x000000060e0a7899 */ /* 0x000fe400080006ff */
[----:B------:R-:W-:Y:S01]  /*1f40*/  UIMAD UR16, UR7, 0x2800, UR5 ;  /* 0x00002800071078a4 */ /* 0x000fe2000f8e0205 */
[----:B-1----:R-:W-:Y:S01]  /*1f50*/  SHF.L.U32 R0, R12, 0x1f, RZ ;  /* 0x0000001f0c007819 */ /* 0x002fe200000006ff */
[----:B------:R-:W-:Y:S02]  /*1f60*/  UIADD3.X UR25, UPT, UPT, URZ, UR29, URZ, UP0, !UPT ;  /* 0x0000001dff197290 */ /* 0x000fe400087fe4ff */
[----:B------:R-:W-:Y:S01]  /*1f70*/  UIADD3 UR14, UPT, UPT, UR14, 0x1, URZ ;  /* 0x000000010e0e7890 */ /* 0x000fe2000fffe0ff */
[----:B------:R3:W4:Y:S01]  /*1f80*/  SYNCS.PHASECHK.TRANS64.TRYWAIT P0, [UR8+0x70], R0 ;  /* 0x00007000ff0075a7 */ /* 0x0007220008001108 */
[----:B------:R-:W-:Y:S01]  /*1f90*/  ULEA UR8, UR7, UR6, 0xc ;  /* 0x0000000607087291 */ /* 0x000fe2000f8e60ff */
[----:B------:R-:W-:Y:S01]  /*1fa0*/  UMOV UR30, 0x0 ;  /* 0x00000000001e7882 */ /* 0x000fe20000000000 */
[----:B------:R-:W-:Y:S02]  /*1fb0*/  UMOV UR31, 0x10000000 ;  /* 0x10000000001f7882 */ /* 0x000fe40000000000 */
[----:B------:R-:W-:Y:S01]  /*1fc0*/  UIADD3 UR8, UPT, UPT, UR8, 0x5300, URZ ;  /* 0x0000530008087890 */ /* 0x000fe2000fffe0ff */
[----:B------:R-:W-:Y:S01]  /*1fd0*/  UMOV UR11, UR35 ;  /* 0x00000023000b7c82 */ /* 0x000fe20008000000 */
[----:B------:R-:W-:Y:S01]  /*1fe0*/  UMOV UR12, UR36 ;  /* 0x00000024000c7c82 */ /* 0x000fe20008000000 */
[----:B------:R-:W-:Y:S01]  /*1ff0*/  UMOV UR27, 0x30000 ;  /* 0x00030000001b7882 */ /* 0x000fe20000000000 */
[----:B------:R-:W-:Y:S01]  /*2000*/  UMOV UR20, UR36 ;  /* 0x0000002400147c82 */ /* 0x000fe20008000000 */
[----:B------:R-:W-:Y:S01]  /*2010*/  UMOV UR17, UR9 ;  /* 0x0000000900117c82 */ /* 0x000fe20008000000 */
[----:B------:R-:W-:Y:S01]  /*2020*/  UMOV UR18, UR10 ;  /* 0x0000000a00127c82 */ /* 0x000fe20008000000 */
[----:B------:R-:W-:Y:S02]  /*2030*/  UISETP.NE.AND UP0, UPT, UR14, UR15, UPT ;  /* 0x0000000f0e00728c */ /* 0x000fe4000bf05270 */
[----:B------:R3:W-:Y:S01]  /*2040*/  UTMALDG.3D [UR8], [UR22], desc[UR30] ;  /* 0x00001e08160075b4 */ /* 0x0007e20008011000 */
[----:B------:R-:W-:Y:S01]  /*2050*/  UMOV UR7, UR13 ;  /* 0x0000000d00077c82 */ /* 0x000fe20008000000 */
[----:B------:R3:W-:Y:S05]  /*2060*/  UTMALDG.3D.MULTICAST [UR16], [UR24], UR27, desc[UR30] ;  /* 0x00001e10180073b4 */ /* 0x0007ea000801181b */
[----:B------:R-:W-:Y:S05]  /*2070*/  BRA.U UP0, `(.L_x_39) ;  /* 0xfffffffd004c7547 */ /* 0x000fea000b83ffff */
.L_x_33:
[C---:B------:R-:W-:Y:S01]  /*2080*/  LEA R3, R11.reuse, UR6, 0x3 ;  /* 0x000000060b037c11 */ /* 0x040fe2000f8e18ff */
[----:B------:R-:W-:Y:S01]  /*2090*/  NOP ;  /* 0x0000000000007918 */ /* 0x000fe20000000000 */
[----:B-1-3--:R-:W-:Y:S02]  /*20a0*/  SHF.L.U32 R0, R10, 0x1f, RZ ;  /* 0x0000001f0a007819 */ /* 0x00afe400000006ff */
[----:B------:R-:W-:Y:S02]  /*20b0*/  LEA R5, R11, UR6, 0x4 ;  /* 0x000000060b057c11 */ /* 0x000fe4000f8e20ff */
[----:B--2-4-:R-:W1:Y:S02]  /*20c0*/  SYNCS.PHASECHK.TRANS64.TRYWAIT P0, [R3+URZ+0x100], R0 ;  /* 0x00010000030075a7 */ /* 0x014e6400080011ff */
[----:B-1----:R-:W-:Y:S05]  /*20d0*/  @!P0 BRA `(.L_x_40) ;  /* 0x0000006000ec8947 */ /* 0x002fea0003800000 */
.L_x_120:
[----:B------:R-:W2:Y:S01]  /*20e0*/  LDS.128 R4, [R5+0x190] ;  /* 0x0001900005047984 */ /* 0x000ea20000000c00 */
[----:B------:R-:W-:Y:S01]  /*20f0*/  UISETP.GE.AND UP0, UPT, UR42, 0x1, UPT ;  /* 0x000000012a00788c */ /* 0x000fe2000bf06270 */
[----:B------:R-:W-:Y:S01]  /*2100*/  @!PT LDS RZ, [RZ] ;  /* 0x00000000fffff984 */ /* 0x000fe20000000800 */
[----:B------:R-:W-:Y:S01]  /*2110*/  @!PT LDS RZ, [RZ] ;  /* 0x00000000fffff984 */ /* 0x000fe20000000800 */
[----:B------:R-:W-:Y:S01]  /*2120*/  @!PT LDS RZ, [RZ] ;  /* 0x00000000fffff984 */ /* 0x000fe20000000800 */
[----:B------:R-:W-:Y:S01]  /*2130*/  @!PT LDS RZ, [RZ] ;  /* 0x00000000fffff984 */ /* 0x000fe20000000800 */
[----:B------:R3:W-:Y:S06]  /*2140*/  MEMBAR.ALL.CTA ;  /* 0x0000000000007992 */ /* 0x0007ec0000008000 */
[----:B---3--:R-:W3:Y:S01]  /*2150*/  FENCE.VIEW.ASYNC.S ;  /* 0x00000000000073c6 */ /* 0x008ee20000000000 */
[----:B--2---:R-:W-:-:S13]  /*2160*/  LOP3.LUT P0, RZ, R6, 0x1, RZ, 0xc0, !PT ;  /* 0x0000000106ff7812 */ /* 0x004fda000780c0ff */
[----:B---3--:R-:W-:Y:S01]  /*2170*/  VOTEU.ANY UP1, P0 ;  /* 0x0000000000ff7886 */ /* 0x008fe20000020100 */
[----:B------:R-:W-:-:S13]  /*2180*/  PLOP3.LUT P0, PT, PT, PT, UP1, 0x80, 0x8 ;  /* 0x000000000008781c */ /* 0x000fda0003f0f018 */
[----:B-1----:R-:W-:Y:S02]  /*2190*/  @P0 LOP3.LUT R0, R5, 0xffff, RZ, 0xc0, !PT ;  /* 0x0000ffff05000812 */ /* 0x002fe400078ec0ff */
[----:B------:R-:W-:Y:S02]  /*21a0*/  @P0 MOV R2, R4 ;  /* 0x0000000400020202 */ /* 0x000fe40000000f00 */
[----:B------:R-:W-:Y:S01]  /*21b0*/  @P0 R2UR UR8, R0 ;  /* 0x00000000000802ca */ /* 0x000fe200000e0000 */
[----:B------:R-:W-:Y:S01]  /*21c0*/  VIADD R0, R3, 0x110 ;  /* 0x0000011003007836 */ /* 0x000fe20000000000 */
[----:B------:R-:W-:Y:S02]  /*21d0*/  @P0 SHF.R.U32.HI R4, RZ, 0x10, R5 ;  /* 0x00000010ff040819 */ /* 0x000fe40000011605 */
[----:B------:R-:W-:Y:S02]  /*21e0*/  @P0 R2UR UR9, R2 ;  /* 0x00000000020902ca */ /* 0x000fe400000e0000 */
[----:B------:R-:W-:-:S02]  /*21f0*/  PRMT R0, RZ, 0x654, R0 ;  /* 0x00000654ff007816 */ /* 0x000fc40000000000 */
[----:B------:R-:W-:Y:S02]  /*2200*/  @P0 R2UR UR7, R4 ;  /* 0x00000000040702ca */ /* 0x000fe400000e0000 */
[----:B------:R1:W-:Y:S03]  /*2210*/  SYNCS.ARRIVE.TRANS64.RED.A1T0 RZ, [R0+URZ], RZ ;  /* 0x000000ff00ff79a7 */ /* 0x0003e600081004ff */
[----:B------:R-:W-:-:S04]  /*2220*/  @UP1 UMOV UR37, UR8 ;  /* 0x0000000800251c82 */ /* 0x000fc80008000000 */
[----:B------:R-:W-:-:S04]  /*2230*/  @UP1 UMOV UR38, UR9 ;  /* 0x0000000900261c82 */ /* 0x000fc80008000000 */
[----:B------:R-:W-:Y:S01]  /*2240*/  @UP1 UMOV UR36, UR7 ;  /* 0x0000000700241c82 */ /* 0x000fe20008000000 */
[----:B------:R-:W-:Y:S05]  /*2250*/  BRA.U !UP0, `(.L_x_41) ;  /* 0x0000000108d47547 */ /* 0x000fea000b800000 */
[----:B------:R-:W2:Y:S01]  /*2260*/  LDCU.128 UR16, c[0x0][0xb10] ;  /* 0x00016200ff1077ac */ /* 0x000ea20008000c00 */
[----:B------:R-:W3:Y:S01]  /*2270*/  LDCU UR12, c[0x0][0xb20] ;  /* 0x00016400ff0c77ac */ /* 0x000ee20008000800 */
[----:B------:R-:W4:Y:S01]  /*2280*/  LDCU UR20, c[0x0][0xb0c] ;  /* 0x00016180ff1477ac */ /* 0x000f220008000800 */
[----:B------:R-:W1:Y:S01]  /*2290*/  LDCU.64 UR10, c[0x0][0xb28] ;  /* 0x00016500ff0a77ac */ /* 0x000e620008000a00 */
[----:B------:R-:W-:Y:S02]  /*22a0*/  UISETP.NE.AND UP3, UPT, UR42, 0x1, UPT ;  /* 0x000000012a00788c */ /* 0x000fe4000bf65270 */
[----:B--2---:R-:W-:Y:S02]  /*22b0*/  UIMAD.WIDE.U32 UR14, UR39, UR19, URZ ;  /* 0x00000013270e72a5 */ /* 0x004fe4000f8e00ff */
[----:B------:R-:W-:Y:S02]  /*22c0*/  UIMAD.WIDE.U32 UR8, UR40, UR16, URZ ;  /* 0x00000010280872a5 */ /* 0x000fe4000f8e00ff */
[----:B------:R-:W-:-:S02]  /*22d0*/  UISETP.NE.AND UP0, UPT, UR18, 0x1, UPT ;  /* 0x000000011200788c */ /* 0x000fc4000bf05270 */
[----:B------:R-:W-:Y:S01]  /*22e0*/  UIMAD.WIDE.U32 UR24, UR37, UR19, URZ ;  /* 0x00000013251872a5 */ /* 0x000fe2000f8e00ff */
[----:B------:R-:W-:Y:S02]  /*22f0*/  UMOV UR14, UR15 ;  /* 0x0000000f000e7c82 */ /* 0x000fe40008000000 */
[----:B------:R-:W-:Y:S01]  /*2300*/  UMOV UR8, UR9 ;  /* 0x0000000900087c82 */ /* 0x000fe20008000000 */
[----:B---3--:R-:W-:Y:S02]  /*2310*/  USHF.R.U32.HI UR14, URZ, UR12, UR14 ;  /* 0x0000000cff0e7299 */ /* 0x008fe4000801160e */
[----:B------:R-:W-:Y:S02]  /*2320*/  USHF.R.U32.HI UR9, URZ, UR17, UR8 ;  /* 0x00000011ff097299 */ /* 0x000fe40008011608 */
[----:B----4-:R-:W-:Y:S02]  /*2330*/  UISETP.NE.AND UP2, UPT, UR20, 0x1, UPT ;  /* 0x000000011400788c */ /* 0x010fe4000bf45270 */
[----:B------:R-:W-:-:S02]  /*2340*/  USEL UR8, UR39, UR14, !UP0 ;  /* 0x0000000e27087287 */ /* 0x000fc4000c000000 */
[----:B------:R-:W-:Y:S02]  /*2350*/  USEL UR9, UR40, UR9, !UP2 ;  /* 0x0000000928097287 */ /* 0x000fe4000d000000 */
[----:B-1----:R-:W-:Y:S01]  /*2360*/  UIMAD.WIDE.U32 UR14, UR8, UR10, URZ ;  /* 0x0000000a080e72a5 */ /* 0x002fe2000f8e00ff */
[----:B------:R-:W-:Y:S01]  /*2370*/  UMOV UR7, UR25 ;  /* 0x0000001900077c82 */ /* 0x000fe20008000000 */
[----:B------:R-:W-:Y:S02]  /*2380*/  UIMAD.WIDE.U32 UR22, UR38, UR16, URZ ;  /* 0x00000010261672a5 */ /* 0x000fe4000f8e00ff */
[----:B------:R-:W-:-:S03]  /*2390*/  UIMAD.WIDE.U32 UR24, UR9, UR10, URZ ;  /* 0x0000000a091872a5 */ /* 0x000fc6000f8e00ff */
[----:B------:R-:W-:Y:S01]  /*23a0*/  UMOV UR14, UR15 ;  /* 0x0000000f000e7c82 */ /* 0x000fe20008000000 */
[----:B------:R-:W-:Y:S02]  /*23b0*/  USHF.R.U32.HI UR7, URZ, UR12, UR7 ;  /* 0x0000000cff077299 */ /* 0x000fe40008011607 */
[----:B------:R-:W-:Y:S01]  /*23c0*/  @UP3 USHF.R.U32.HI UR8, URZ, UR11, UR14 ;  /* 0x0000000bff083299 */ /* 0x000fe2000801160e */
[----:B------:R-:W-:Y:S01]  /*23d0*/  UMOV UR22, UR23 ;  /* 0x0000001700167c82 */ /* 0x000fe20008000000 */
[----:B------:R-:W-:Y:S01]  /*23e0*/  UMOV UR24, UR25 ;  /* 0x0000001900187c82 */ /* 0x000fe20008000000 */
[----:B------:R-:W-:Y:S02]  /*23f0*/  USHF.R.U32.HI UR17, URZ, UR17, UR22 ;  /* 0x00000011ff117299 */ /* 0x000fe40008011616 */
[----:B------:R-:W-:Y:S02]  /*2400*/  USEL UR7, UR37, UR7, !UP0 ;  /* 0x0000000725077287 */ /* 0x000fe4000c000000 */
[----:B------:R-:W-:-:S02]  /*2410*/  @UP3 USHF.R.U32.HI UR9, URZ, UR11, UR24 ;  /* 0x0000000bff093299 */ /* 0x000fc40008011618 */
[----:B------:R-:W-:Y:S02]  /*2420*/  UIMAD UR12, UR42, UR8, URZ ;  /* 0x000000082a0c72a4 */ /* 0x000fe4000f8e02ff */
[----:B------:R-:W-:Y:S02]  /*2430*/  USEL UR8, UR38, UR17, !UP2 ;  /* 0x0000001126087287 */ /* 0x000fe4000d000000 */
[----:B------:R-:W-:Y:S02]  /*2440*/  UIMAD UR14, UR42, UR9, URZ ;  /* 0x000000092a0e72a4 */ /* 0x000fe4000f8e02ff */
[----:B------:R-:W-:Y:S02]  /*2450*/  UISETP.GE.AND UP0, UPT, UR7, UR12, UPT ;  /* 0x0000000c0700728c */ /* 0x000fe4000bf06270 */
[----:B------:R-:W-:Y:S02]  /*2460*/  UIMAD.WIDE.U32 UR16, UR7, UR10, URZ ;  /* 0x0000000a071072a5 */ /* 0x000fe4000f8e00ff */
[----:B------:R-:W-:-:S02]  /*2470*/  UISETP.GE.OR UP0, UPT, UR8, UR14, UP0 ;  /* 0x0000000e0800728c */ /* 0x000fc40008706670 */
[----:B------:R-:W-:Y:S02]  /*2480*/  UIMAD.WIDE.U32 UR14, UR8, UR10, URZ ;  /* 0x0000000a080e72a5 */ /* 0x000fe4000f8e00ff */
[----:B------:R-:W-:Y:S01]  /*2490*/  UIADD3 UR16, UPT, UPT, -UR7, URZ, URZ ;  /* 0x000000ff07107290 */ /* 0x000fe2000fffe1ff */
[----:B------:R-:W-:Y:S01]  /*24a0*/  UMOV UR12, UR17 ;  /* 0x00000011000c7c82 */ /* 0x000fe20008000000 */
[----:B------:R-:W-:Y:S02]  /*24b0*/  UIADD3 UR14, UPT, UPT, -UR8, URZ, URZ ;  /* 0x000000ff080e7290 */ /* 0x000fe4000fffe1ff */
[----:B------:R-:W-:-:S03]  /*24c0*/  USHF.R.U32.HI UR12, URZ, UR11, UR12 ;  /* 0x0000000bff0c7299 */ /* 0x000fc6000801160c */
[----:B------:R-:W-:Y:S01]  /*24d0*/  @!UP0 UMOV UR10, UR15 ;  /* 0x0000000f000a8c82 */ /* 0x000fe20008000000 */
[----:B------:R-:W-:Y:S02]  /*24e0*/  UIMAD UR16, UR18, UR16, UR37 ;  /* 0x00000010121072a4 */ /* 0x000fe4000f8e0225 */
[----:B------:R-:W-:Y:S02]  /*24f0*/  USEL UR12, UR7, UR12, !UP3 ;  /* 0x0000000c070c7287 */ /* 0x000fe4000d800000 */
[----:B------:R-:W-:Y:S02]  /*2500*/  @!UP0 USHF.R.U32.HI UR10, URZ, UR11, UR10 ;  /* 0x0000000bff0a8299 */ /* 0x000fe4000801160a */
[----:B------:R-:W-:Y:S02]  /*2510*/  UIADD3 UR11, UPT, UPT, -UR12, URZ, URZ ;  /* 0x000000ff0c0b7290 */ /* 0x000fe4000fffe1ff */
[----:B------:R-:W-:Y:S02]  /*2520*/  @!UP0 USEL UR10, UR8, UR10, !UP3 ;  /* 0x0000000a080a8287 */ /* 0x000fe4000d800000 */
[----:B------:R-:W-:-:S02]  /*2530*/  UIMAD UR11, UR42, UR11, UR7 ;  /* 0x0000000b2a0b72a4 */ /* 0x000fc4000f8e0207 */
[----:B------:R-:W-:Y:S02]  /*2540*/  @!UP0 UIADD3 UR12, UPT, UPT, UR12, -UR10, URZ ;  /* 0x8000000a0c0c8290 */ /* 0x000fe4000fffe0ff */
[----:B------:R-:W-:Y:S02]  /*2550*/  @!UP0 UIMAD UR10, UR11, UR9, UR10 ;  /* 0x000000090b0a82a4 */ /* 0x000fe4000f8e020a */
[----:B------:R-:W-:Y:S02]  /*2560*/  @!UP0 UIMAD UR7, UR42, UR12, UR8 ;  /* 0x0000000c2a0782a4 */ /* 0x000fe4000f8e0208 */
[----:B------:R-:W-:Y:S02]  /*2570*/  UIMAD UR9, UR20, UR14, UR38 ;  /* 0x0000000e140972a4 */ /* 0x000fe4000f8e0226 */
[----:B------:R-:W-:Y:S01]  /*2580*/  UIMAD UR37, UR7, UR18, UR16 ;  /* 0x00000012072572a4 */ /* 0x000fe2000f8e0210 */
[----:B------:R-:W-:Y:S02]  /*2590*/  @!UP0 UMOV UR8, UR10 ;  /* 0x0000000a00088c82 */ /* 0x000fe40008000000 */
[----:B------:R-:W-:-:S12]  /*25a0*/  UIMAD UR38, UR8, UR20, UR9 ;  /* 0x00000014082672a4 */ /* 0x000fd8000f8e0209 */
.L_x_41:
[----:B------:R-:W2:Y:S02]  /*25b0*/  LDCU UR7, c[0x0][0xb30] ;  /* 0x00016600ff0777ac */ /* 0x000ea40008000800 */
[----:B--2---:R-:W-:-:S09]  /*25c0*/  UISETP.NE.AND UP0, UPT, UR7, 0x1, UPT ;  /* 0x000000010700788c */ /* 0x004fd2000bf05270 */
[----:B------:R-:W-:Y:S05]  /*25d0*/  BRA.U UP0, `(.L_x_42) ;  /* 0x0000000100447547 */ /* 0x000fea000b800000 */
[----:B------:R-:W2:Y:S01]  /*25e0*/  LDCU.128 UR16, c[0x0][0xb10] ;  /* 0x00016200ff1077ac */ /* 0x000ea20008000c00 */
[----:B------:R-:W3:Y:S01]  /*25f0*/  LDCU UR12, c[0x0][0xb0c] ;  /* 0x00016180ff0c77ac */ /* 0x000ee20008000800 */
[----:B------:R-:W4:Y:S01]  /*2600*/  LDCU UR14, c[0x0][0xb20] ;  /* 0x00016400ff0e77ac */ /* 0x000f220008000800 */
[----:B--2---:R-:W-:Y:S02]  /*2610*/  UIMAD.WIDE.U32 UR10, UR38, UR16, URZ ;  /* 0x00000010260a72a5 */ /* 0x004fe4000f8e00ff */
[----:B------:R-:W-:Y:S02]  /*2620*/  UIMAD.WIDE.U32 UR8, UR37, UR19, URZ ;  /* 0x00000013250872a5 */ /* 0x000fe4000f8e00ff */
[----:B---3--:R-:W-:Y:S02]  /*2630*/  UISETP.NE.AND UP2, UPT, UR12, 0x1, UPT ;  /* 0x000000010c00788c */ /* 0x008fe4000bf45270 */
[----:B------:R-:W-:Y:S01]  /*2640*/  UISETP.NE.AND UP0, UPT, UR18, 0x1, UPT ;  /* 0x000000011200788c */ /* 0x000fe2000bf05270 */
[----:B------:R-:W-:-:S02]  /*2650*/  UMOV UR10, UR11 ;  /* 0x0000000b000a7c82 */ /* 0x000fc40008000000 */
[----:B------:R-:W-:Y:S01]  /*2660*/  UMOV UR7, UR9 ;  /* 0x0000000900077c82 */ /* 0x000fe20008000000 */
[----:B------:R-:W-:Y:S02]  /*2670*/  USHF.R.U32.HI UR17, URZ, UR17, UR10 ;  /* 0x00000011ff117299 */ /* 0x000fe4000801160a */
[----:B----4-:R-:W-:Y:S02]  /*2680*/  USHF.R.U32.HI UR7, URZ, UR14, UR7 ;  /* 0x0000000eff077299 */ /* 0x010fe40008011607 */
[----:B------:R-:W-:Y:S02]  /*2690*/  USEL UR8, UR38, UR17, !UP2 ;  /* 0x0000001126087287 */ /* 0x000fe4000d000000 */
[----:B------:R-:W-:-:S04]  /*26a0*/  USEL UR7, UR37, UR7, !UP0 ;  /* 0x0000000725077287 */ /* 0x000fc8000c000000 */
[----:B------:R-:W-:Y:S02]  /*26b0*/  UIADD3 UR9, UPT, UPT, UR8, -UR7, URZ ;  /* 0x8000000708097290 */ /* 0x000fe4000fffe0ff */
[----:B------:R-:W-:Y:S02]  /*26c0*/  UIADD3 UR7, UPT, UPT, -UR8, UR7, URZ ;  /* 0x0000000708077290 */ /* 0x000fe4000fffe1ff */
[----:B------:R-:W-:Y:S02]  /*26d0*/  UIMAD UR37, UR9, UR18, UR37 ;  /* 0x00000012092572a4 */ /* 0x000fe4000f8e0225 */
[----:B------:R-:W-:-:S12]  /*26e0*/  UIMAD UR38, UR7, UR12, UR38 ;  /* 0x0000000c072672a4 */ /* 0x000fd8000f8e0226 */
.L_x_42:
[----:B------:R-:W-:Y:S01]  /*26f0*/  VIADD R11, R11, 0x1 ;  /* 0x000000010b0b7836 */ /* 0x000fe20000000000 */
[----:B------:R-:W-:Y:S01]  /*2700*/  PLOP3.LUT P1, PT, PT, PT, PT, 0x80, 0x8 ;  /* 0x000000000008781c */ /* 0x000fe20003f2f070 */
[----:B------:R-:W-:Y:S02]  /*2710*/  UIADD3 UR45, UPT, UPT, UR38, UR58, URZ ;  /* 0x0000003a262d7290 */ /* 0x000fe4000fffe0ff */
[----:B------:R-:W-:Y:S01]  /*2720*/  UIADD3 UR46, UPT, UPT, UR37, UR55, URZ ;  /* 0x00000037252e7290 */ /* 0x000fe2000fffe0ff */
[----:B------:R-:W-:-:S04]  /*2730*/  ISETP.NE.AND P0, PT, R11, 0x2, PT ;  /* 0x000000020b00780c */ /* 0x000fc80003f05270 */
[----:B------:R-:W-:Y:S02]  /*2740*/  SEL R3, RZ, 0x1, P0 ;  /* 0x00000001ff037807 */ /* 0x000fe40000000000 */
[----:B------:R-:W-:Y:S02]  /*2750*/  SEL R11, R11, RZ, P0 ;  /* 0x000000ff0b0b7207 */ /* 0x000fe40000000000 */
[----:B------:R-:W-:Y:S01]  /*2760*/  LOP3.LUT R10, R10, R3, RZ, 0x3c, !PT ;  /* 0x000000030a0a7212 */ /* 0x000fe200078e3cff */
[----:B------:R-:W-:Y:S06]  /*2770*/  BRA.U UP1, `(.L_x_43) ;  /* 0xfffffff101607547 */ /* 0x000fec000b83ffff */
[----:B------:R-:W-:Y:S01]  /*2780*/  UIADD3 UR7, UPT, UPT, UR6, 0x70, URZ ;  /* 0x0000007006077890 */ /* 0x000fe2000fffe0ff */
[----:B------:R-:W-:-:S03]  /*2790*/  SHF.L.U32 R3, R12, 0x1f, RZ ;  /* 0x0000001f0c037819 */ /* 0x000fc600000006ff */
[----:B------:R-:W-:-:S09]  /*27a0*/  ULEA UR4, UR13, UR7, 0x3 ;  /* 0x000000070d047291 */ /* 0x000fd2000f8e18ff */
[----:B------:R-:W2:Y:S02]  /*27b0*/  SYNCS.PHASECHK.TRANS64.TRYWAIT P0, [UR4], R3 ;  /* 0x00000003ff0075a7 */ /* 0x000ea40008001104 */
[----:B--2---:R-:W-:Y:S05]  /*27c0*/  @!P0 BRA `(.L_x_44) ;  /* 0x0000005c00448947 */ /* 0x004fea0003800000 */
.L_x_122:
[----:B------:R-:W-:-:S04]  /*27d0*/  UIADD3 UR4, UPT, UPT, UR13, 0x1, URZ ;  /* 0x000000010d047890 */ /* 0x000fc8000fffe0ff */
[----:B------:R-:W-:-:S04]  /*27e0*/  UISETP.NE.AND UP0, UPT, UR4, 0xe, UPT ;  /* 0x0000000e0400788c */ /* 0x000fc8000bf05270 */
[----:B------:R-:W-:Y:S02]  /*27f0*/  USEL UR6, URZ, 0x1, UP0 ;  /* 0x00000001ff067887 */ /* 0x000fe40008000000 */
[----:B------:R-:W-:-:S04]  /*2800*/  USEL UR4, UR4, URZ, UP0 ;  /* 0x000000ff04047287 */ /* 0x000fc80008000000 */
[----:B------:R-:W-:Y:S01]  /*2810*/  ULEA UR5, UR4, UR7, 0x3 ;  /* 0x0000000704057291 */ /* 0x000fe2000f8e18ff */
[----:B------:R-:W-:-:S04]  /*2820*/  LOP3.LUT R2, R12, UR6, RZ, 0x3c, !PT ;  /* 0x000000060c027c12 */ /* 0x000fc8000f8e3cff */
[----:B-1----:R-:W-:-:S04]  /*2830*/  SHF.L.U32 R3, R2, 0x1f, RZ ;  /* 0x0000001f02037819 */ /* 0x002fc800000006ff */
[----:B------:R-:W1:Y:S02]  /*2840*/  SYNCS.PHASECHK.TRANS64.TRYWAIT P0, [UR5], R3 ;  /* 0x00000003ff0075a7 */ /* 0x000e640008001105 */
[----:B-1----:R-:W-:Y:S05]  /*2850*/  @!P0 BRA `(.L_x_45) ;  /* 0x0000005c00388947 */ /* 0x002fea0003800000 */
.L_x_124:
        /* <DEDUP_REMOVED lines=9> */
.L_x_126:
        /* <DEDUP_REMOVED lines=9> */
.L_x_128:
        /* <DEDUP_REMOVED lines=9> */
.L_x_130:
        /* <DEDUP_REMOVED lines=9> */
.L_x_132:
        /* <DEDUP_REMOVED lines=9> */
.L_x_134:
        /* <DEDUP_REMOVED lines=9> */
.L_x_136:
        /* <DEDUP_REMOVED lines=9> */
.L_x_138:
        /* <DEDUP_REMOVED lines=9> */
.L_x_140:
        /* <DEDUP_REMOVED lines=9> */
.L_x_142:
        /* <DEDUP_REMOVED lines=9> */
.L_x_144:
        /* <DEDUP_REMOVED lines=9> */
.L_x_146:
[----:B------:R-:W-:-:S04]  /*2e90*/  UIADD3 UR4, UPT, UPT, UR4, 0x1, URZ ;  /* 0x0000000104047890 */ /* 0x000fc8000fffe0ff */
[----:B------:R-:W-:-:S04]  /*2ea0*/  UISETP.NE.AND UP0, UPT, UR4, 0xe, UPT ;  /* 0x0000000e0400788c */ /* 0x000fc8000bf05270 */
[----:B------:R-:W-:Y:S02]  /*2eb0*/  USEL UR5, URZ, 0x1, UP0 ;  /* 0x00000001ff057887 */ /* 0x000fe40008000000 */
[----:B------:R-:W-:-:S04]  /*2ec0*/  USEL UR4, UR4, URZ, UP0 ;  /* 0x000000ff04047287 */ /* 0x000fc80008000000 */
[----:B------:R-:W-:Y:S01]  /*2ed0*/  ULEA UR4, UR4, UR7, 0x3 ;  /* 0x0000000704047291 */ /* 0x000fe2000f8e18ff */
[----:B-1----:R-:W-:-:S04]  /*2ee0*/  LOP3.LUT R3, R2, UR5, RZ, 0x3c, !PT ;  /* 0x0000000502037c12 */ /* 0x002fc8000f8e3cff */
[----:B------:R-:W-:Y:S01]  /*2ef0*/  SHF.L.U32 R3, R3, 0x1f, RZ ;  /* 0x0000001f03037819 */ /* 0x000fe200000006ff */
[----:B------:R-:W-:-:S07]  /*2f00*/  IMAD.U32 R0, RZ, RZ, UR4 ;  /* 0x00000004ff007e24 */ /* 0x000fce000f8e00ff */
.L_x_57:
[----:B-1----:R1:W2:Y:S02]  /*2f10*/  SYNCS.PHASECHK.TRANS64.TRYWAIT P0, [R0+URZ], R3 ;  /* 0x00000003000075a7 */ /* 0x0022a400080011ff */
[----:B--2---:R-:W-:Y:S05]  /*2f20*/  @!P0 NANOSLEEP.SYNCS 0x989680 ;  /* 0x009896800000895d */ /* 0x004fea0003900000 */
[----:B------:R-:W2:Y:S02]  /*2f30*/  @!P0 SYNCS.PHASECHK.TRANS64 P0, [R0+URZ], R3 ;  /* 0x00000003000085a7 */ /* 0x000ea400080010ff */
[----:B--2---:R-:W-:Y:S05]  /*2f40*/  @P0 EXIT ;  /* 0x000000000000094d */ /* 0x004fea0003800000 */
[----:B------:R-:W-:Y:S05]  /*2f50*/  BRA `(.L_x_57) ;  /* 0xfffffffc00ec7947 */ /* 0x000fea000383ffff */
.L_x_23:
[----:B------:R-:W-:-:S04]  /*2f60*/  UISETP.NE.AND UP0, UPT, UR61, URZ, UPT ;  /* 0x000000ff3d00728c */ /* 0x000fc8000bf05270 */
[----:B------:R-:W-:-:S09]  /*2f70*/  UISETP.NE.OR UP0, UPT, UR20, 0x1, UP0 ;  /* 0x000000011400788c */ /* 0x000fd20008705670 */
[----:B------:R-:W-:Y:S05]  /*2f80*/  BRA.U UP0, `(.L_x_58) ;  /* 0x0000000500487547 */ /* 0x000fea000b800000 */
[----:B------:R-:W-:Y:S01]  /*2f90*/  ISETP.GE.U32.AND P2, PT, R0, 0x2, PT ;  /* 0x000000020000780c */ /* 0x000fe20003f46070 */
[----:B------:R-:W-:Y:S01]  /*2fa0*/  IMAD.MOV.U32 R12, RZ, RZ, 0x1 ;  /* 0x00000001ff0c7424 */ /* 0x000fe200078e00ff */
[----:B------:R-:W-:Y:S02]  /*2fb0*/  CS2R R10, SRZ ;  /* 0x00000000000a7805 */ /* 0x000fe4000001ff00 */
[----:B------:R-:W-:Y:S01]  /*2fc0*/  CS2R R8, SRZ ;  /* 0x0000000000087805 */ /* 0x000fe2000001ff00 */
[----:B------:R-:W-:Y:S01]  /*2fd0*/  UMOV UR4, 0x400 ;  /* 0x0000040000047882 */ /* 0x000fe20000000000 */
[----:B------:R-:W-:Y:S01]  /*2fe0*/  UMOV UR5, URZ ;  /* 0x000000ff00057c82 */ /* 0x000fe20008000000 */
[----:B------:R-:W-:-:S12]  /*2ff0*/  ULEA UR6, UR61, UR4, 0x18 ;  /* 0x000000043d067291 */ /* 0x000fd8000f8ec0ff */
.L_x_62:
[----:B------:R-:W-:Y:S02]  /*3000*/  LEA R2, R8, UR6, 0x3 ;  /* 0x0000000608027c11 */ /* 0x000fe4000f8e18ff */
[----:B------:R-:W-:-:S03]  /*3010*/  SHF.L.U32 R5, R9, 0x1f, RZ ;  /* 0x0000001f09057819 */ /* 0x000fc600000006ff */
[----:B------:R-:W-:Y:S01]  /*3020*/  VIADD R4, R2, 0x170 ;  /* 0x0000017002047836 */ /* 0x000fe20000000000 */
[----:B------:R-:W2:Y:S02]  /*3030*/  SYNCS.PHASECHK.TRANS64.TRYWAIT P0, [R2+URZ+0x160], R5 ;  /* 0x00016005020075a7 */ /* 0x000ea400080011ff */
[----:B--2---:R-:W-:Y:S05]  /*3040*/  @!P0 BRA `(.L_x_59) ;  /* 0x00000058005c8947 */ /* 0x004fea0003800000 */
.L_x_147:
[----:B------:R-:W-:Y:S01]  /*3050*/  ULEA UR4, UR5, UR6, 0x3 ;  /* 0x0000000605047291 */ /* 0x000fe2000f8e18ff */
[----:B------:R-:W-:Y:S02]  /*3060*/  PRMT R4, RZ, 0x654, R4 ;  /* 0x00000654ff047816 */ /* 0x000fe40000000004 */
[----:B--2---:R-:W-:Y:S01]  /*3070*/  SHF.L.U32 R5, R12, 0x1f, RZ ;  /* 0x0000001f0c057819 */ /* 0x004fe200000006ff */
[----:B------:R-:W-:Y:S01]  /*3080*/  UIADD3 UR7, UPT, UPT, UR4, 0x100, URZ ;  /* 0x0000010004077890 */ /* 0x000fe2000fffe0ff */
[----:B------:R2:W-:Y:S05]  /*3090*/  SYNCS.ARRIVE.TRANS64.RED.A1T0 RZ, [R4+URZ], RZ ;  /* 0x000000ff04ff79a7 */ /* 0x0005ea00081004ff */
[----:B------:R-:W-:Y:S01]  /*30a0*/  IMAD.U32 R7, RZ, RZ, UR7 ;  /* 0x00000007ff077e24 */ /* 0x000fe2000f8e00ff */
[----:B------:R-:W3:Y:S04]  /*30b0*/  SYNCS.PHASECHK.TRANS64.TRYWAIT P0, [UR4+0x110], R5 ;  /* 0x00011005ff0075a7 */ /* 0x000ee80008001104 */
[----:B------:R-:W-:Y:S01]  /*30c0*/  PRMT R6, R0, 0x654, R7 ;  /* 0x0000065400067816 */ /* 0x000fe20000000007 */
[----:B--2---:R-:W-:Y:S01]  /*30d0*/  @!P2 IMAD.MOV.U32 R4, RZ, RZ, 0x10 ;  /* 0x00000010ff04a424 */ /* 0x004fe200078e00ff */
[----:B---3--:R-:W-:Y:S06]  /*30e0*/  @!P0 BRA `(.L_x_60) ;  /* 0x0000005800488947 */ /* 0x008fec0003800000 */
.L_x_149:
[----:B------:R-:W-:Y:S01]  /*30f0*/  ULEA UR8, UR5, UR6, 0x4 ;  /* 0x0000000605087291 */ /* 0x000fe2000f8e20ff */
[----:B------:R-:W-:Y:S01]  /*3100*/  SEL R3, R6, R3, !P2 ;  /* 0x0000000306037207 */ /* 0x000fe20005000000 */
[----:B------:R-:W-:Y:S01]  /*3110*/  UIADD3 UR9, UPT, UPT, UR4, 0x100, URZ ;  /* 0x0000010004097890 */ /* 0x000fe2000fffe0ff */
[----:B--2---:R-:W-:Y:S01]  /*3120*/  LEA R2, R11, UR6, 0x3 ;  /* 0x000000060b027c11 */ /* 0x004fe2000f8e18ff */
[----:B------:R-:W-:Y:S01]  /*3130*/  UIADD3 UR8, UPT, UPT, UR8, 0x190, URZ ;  /* 0x0000019008087890 */ /* 0x000fe2000fffe0ff */
[----:B------:R-:W-:Y:S01]  /*3140*/  SHF.L.U32 R5, R10, 0x1f, RZ ;  /* 0x0000001f0a057819 */ /* 0x000fe200000006ff */
[----:B------:R2:W-:Y:S01]  /*3150*/  @!P2 SYNCS.ARRIVE.TRANS64.RED RZ, [R3+URZ], R4 ;  /* 0x0000000403ffa9a7 */ /* 0x0005e200080004ff */
[----:B------:R-:W-:Y:S01]  /*3160*/  UIADD3 UR4, UPT, UPT, UR5, 0x1, URZ ;  /* 0x0000000105047890 */ /* 0x000fe2000fffe0ff */
[----:B------:R-:W-:-:S03]  /*3170*/  VIADD R8, R8, 0x1 ;  /* 0x0000000108087836 */ /* 0x000fc60000000000 */
[----:B------:R-:W-:Y:S02]  /*3180*/  UISETP.NE.AND UP0, UPT, UR4, 0x2, UPT ;  /* 0x000000020400788c */ /* 0x000fe4000bf05270 */
[----:B------:R-:W-:Y:S06]  /*3190*/  UGETNEXTWORKID.BROADCAST [UR8], [UR9] ;  /* 0x00000000080073ca */ /* 0x000fec0008000100 */
[----:B------:R-:W-:Y:S01]  /*31a0*/  USEL UR7, URZ, 0x1, UP0 ;  /* 0x00000001ff077887 */ /* 0x000fe20008000000 */
[----:B------:R-:W-:Y:S01]  /*31b0*/  ISETP.NE.AND P0, PT, R8, 0x2, PT ;  /* 0x000000020800780c */ /* 0x000fe20003f05270 */
[----:B------:R-:W-:Y:S01]  /*31c0*/  USEL UR5, UR4, URZ, UP0 ;  /* 0x000000ff04057287 */ /* 0x000fe20008000000 */
[----:B------:R-:W3:Y:S03]  /*31d0*/  SYNCS.PHASECHK.TRANS64.TRYWAIT P1, [R2+URZ+0x100], R5 ;  /* 0x00010005020075a7 */ /* 0x000ee600080211ff */
[----:B------:R-:W-:Y:S01]  /*31e0*/  LOP3.LUT R12, R12, UR7, RZ, 0x3c, !PT ;  /* 0x000000070c0c7c12 */ /* 0x000fe2000f8e3cff */
[----:B--23--:R-:W-:Y:S07]  /*31f0*/  @!P1 BRA `(.L_x_61) ;  /* 0x00000058001c9947 */ /* 0x00cfee0003800000 */
.L_x_150:
[C---:B------:R-:W-:Y:S01]  /*3200*/  LEA R4, R11.reuse, UR6, 0x4 ;  /* 0x000000060b047c11 */ /* 0x040fe2000f8e20ff */
[----:B--2---:R-:W-:Y:S01]  /*3210*/  VIADD R2, R2, 0x110 ;  /* 0x0000011002027836 */ /* 0x004fe20000000000 */
[----:B------:R-:W-:Y:S01]  /*3220*/  SEL R8, R8, RZ, P0 ;  /* 0x000000ff08087207 */ /* 0x000fe20000000000 */
[----:B------:R-:W-:-:S03]  /*3230*/  VIADD R11, R11, 0x1 ;  /* 0x000000010b0b7836 */ /* 0x000fc60000000000 */
[----:B------:R-:W2:Y:S01]  /*3240*/  LDS.128 R4, [R4+0x190] ;  /* 0x0001900004047984 */ /* 0x000ea20000000c00 */
[----:B------:R-:W-:Y:S02]  /*3250*/  PRMT R2, RZ, 0x654, R2 ;  /* 0x00000654ff027816 */ /* 0x000fe40000000002 */
[C---:B------:R-:W-:Y:S01]  /*3260*/  ISETP.NE.AND P1, PT, R11.reuse, 0x2, PT ;  /* 0x000000020b00780c */ /* 0x040fe20003f25270 */
[----:B------:R-:W-:Y:S01]  /*3270*/  @!PT LDS RZ, [RZ] ;  /* 0x00000000fffff984 */ /* 0x000fe20000000800 */
[----:B------:R-:W-:Y:S01]  /*3280*/  @!PT LDS RZ, [RZ] ;  /* 0x00000000fffff984 */ /* 0x000fe20000000800 */
[----:B------:R-:W-:Y:S01]  /*3290*/  @!PT LDS RZ, [RZ] ;  /* 0x00000000fffff984 */ /* 0x000fe20000000800 */
[----:B------:R-:W-:Y:S01]  /*32a0*/  @!PT LDS RZ, [RZ] ;  /* 0x00000000fffff984 */ /* 0x000fe20000000800 */
[----:B------:R3:W-:Y:S06]  /*32b0*/  MEMBAR.ALL.CTA ;  /* 0x0000000000007992 */ /* 0x0007ec0000008000 */
[----:B---3--:R-:W3:Y:S01]  /*32c0*/  FENCE.VIEW.ASYNC.S ;  /* 0x00000000000073c6 */ /* 0x008ee20000000000 */
[----:B------:R-:W-:Y:S01]  /*32d0*/  SEL R11, R11, RZ, P1 ;  /* 0x000000ff0b0b7207 */ /* 0x000fe20000800000 */
[----:B---3--:R3:W-:Y:S01]  /*32e0*/  SYNCS.ARRIVE.TRANS64.RED.A1T0 RZ, [R2+URZ], RZ ;  /* 0x000000ff02ff79a7 */ /* 0x0087e200081004ff */
[----:B--2---:R-:W-:-:S02]  /*32f0*/  LOP3.LUT P3, RZ, R6, 0x1, RZ, 0xc0, !PT ;  /* 0x0000000106ff7812 */ /* 0x004fc4000786c0ff */
[----:B------:R-:W-:-:S04]  /*3300*/  SEL R5, RZ, 0x1, P1 ;  /* 0x00000001ff057807 */ /* 0x000fc80000800000 */
[----:B------:R-:W-:Y:S02]  /*3310*/  LOP3.LUT R10, R10, R5, RZ, 0x3c, !PT ;  /* 0x000000050a0a7212 */ /* 0x000fe400078e3cff */
[----:B---3--:R-:W-:-:S04]  /*3320*/  SEL R2, RZ, 0x1, P0 ;  /* 0x00000001ff027807 */ /* 0x008fc80000000000 */
[----:B------:R-:W-:Y:S01]  /*3330*/  LOP3.LUT R9, R9, R2, RZ, 0x3c, !PT ;  /* 0x0000000209097212 */ /* 0x000fe200078e3cff */
[----:B------:R-:W-:Y:S06]  /*3340*/  @P3 BRA `(.L_x_62) ;  /* 0xfffffffc002c3947 */ /* 0x000fec000383ffff */
[----:B------:R-:W-:Y:S01]  /*3350*/  ULEA UR4, UR5, UR6, 0x3 ;  /* 0x0000000605047291 */ /* 0x000fe2000f8e18ff */
[----:B------:R-:W-:-:S08]  /*3360*/  SHF.L.U32 R3, R12, 0x1f, RZ ;  /* 0x0000001f0c037819 */ /* 0x000fd000000006ff */
[----:B------:R-:W2:Y:S02]  /*3370*/  SYNCS.PHASECHK.TRANS64 P0, [UR4+0x110], R3 ;  /* 0x00011003ff0075a7 */ /* 0x000ea40008001004 */
[----:B--2---:R-:W-:Y:S05]  /*3380*/  @P0 BRA `(.L_x_63) ;  /* 0x0000000000080947 */ /* 0x004fea0003800000 */
[----:B------:R-:W2:Y:S02]  /*3390*/  SYNCS.PHASECHK.TRANS64.TRYWAIT P0, [UR4+0x110], R3 ;  /* 0x00011003ff0075a7 */ /* 0x000ea40008001104 */
[----:B--2---:R-:W-:Y:S05]  /*33a0*/  @!P0 BRA `(.L_x_64) ;  /* 0x0000005400c48947 */ /* 0x004fea0003800000 */
.L_x_63:
[----:B------:R-:W-:-:S04]  /*33b0*/  UIADD3 UR7, UPT, UPT, UR5, 0x1, URZ ;  /* 0x0000000105077890 */ /* 0x000fc8000fffe0ff */
[----:B------:R-:W-:-:S04]  /*33c0*/  UISETP.NE.AND UP0, UPT, UR7, 0x2, UPT ;  /* 0x000000020700788c */ /* 0x000fc8000bf05270 */
[----:B------:R-:W-:Y:S02]  /*33d0*/  USEL UR8, URZ, 0x1, UP0 ;  /* 0x00000001ff087887 */ /* 0x000fe40008000000 */
[----:B------:R-:W-:-:S04]  /*33e0*/  USEL UR7, UR7, URZ, UP0 ;  /* 0x000000ff07077287 */ /* 0x000fc80008000000 */
[----:B------:R-:W-:Y:S01]  /*33f0*/  ULEA UR7, UR7, UR6, 0x3 ;  /* 0x0000000607077291 */ /* 0x000fe2000f8e18ff */
[----:B--2---:R-:W-:-:S04]  /*3400*/  LOP3.LUT R3, R12, UR8, RZ, 0x3c, !PT ;  /* 0x000000080c037c12 */ /* 0x004fc8000f8e3cff */
[----:B------:R-:W-:-:S04]  /*3410*/  SHF.L.U32 R0, R3, 0x1f, RZ ;  /* 0x0000001f03007819 */ /* 0x000fc800000006ff */
[----:B------:R-:W2:Y:S02]  /*3420*/  SYNCS.PHASECHK.TRANS64 P0, [UR7+0x110], R0 ;  /* 0x00011000ff0075a7 */ /* 0x000ea40008001007 */
[----:B-12---:R-:W-:Y:S05]  /*3430*/  @P0 EXIT ;  /* 0x000000000000094d */ /* 0x006fea0003800000 */
[----:B------:R-:W-:Y:S02]  /*3440*/  SHF.L.U32 R3, R3, 0x1f, RZ ;  /* 0x0000001f03037819 */ /* 0x000fe400000006ff */
[----:B------:R-:W-:-:S07]  /*3450*/  MOV R0, UR7 ;  /* 0x0000000700007c02 */ /* 0x000fce0008000f00 */
.L_x_65:
[----:B-1----:R1:W2:Y:S02]  /*3460*/  SYNCS.PHASECHK.TRANS64.TRYWAIT P0, [R0+URZ+0x110], R3 ;  /* 0x00011003000075a7 */ /* 0x0022a400080011ff */
[----:B--2---:R-:W-:Y:S05]  /*3470*/  @!P0 NANOSLEEP.SYNCS 0x989680 ;  /* 0x009896800000895d */ /* 0x004fea0003900000 */
[----:B------:R-:W2:Y:S02]  /*3480*/  @!P0 SYNCS.PHASECHK.TRANS64 P0, [R0+URZ+0x110], R3 ;  /* 0x00011003000085a7 */ /* 0x000ea400080010ff */
[----:B--2---:R-:W-:Y:S05]  /*3490*/  @P0 EXIT ;  /* 0x000000000000094d */ /* 0x004fea0003800000 */
[----:B------:R-:W-:Y:S05]  /*34a0*/  BRA `(.L_x_65) ;  /* 0xfffffffc00ec7947 */ /* 0x000fea000383ffff */
.L_x_58:
[----:B------:R-:W-:Y:S05]  /*34b0*/  BRA.U UP5, `(.L_x_66) ;  /* 0x0000000d05987547 */ /* 0x000fea000b800000 */
[----:B------:R-:W-:Y:S01]  /*34c0*/  UMOV UR4, 0x40 ;  /* 0x0000004000047882 */ /* 0x000fe20000000000 */
[----:B------:R-:W-:Y:S01]  /*34d0*/  NOP ;  /* 0x0000000000007918 */ /* 0x000fe20000000000 */
[----:B------:R-:W-:Y:S01]  /*34e0*/  ULEA UR5, UR61, UR4, 0x18 ;  /* 0x000000043d057291 */ /* 0x000fe2000f8ec0ff */
[----:B------:R-:W-:Y:S02]  /*34f0*/  UMOV UR6, 0x400 ;  /* 0x0000040000067882 */ /* 0x000fe40000000000 */
[----:B------:R-:W-:-:S06]  /*3500*/  ULEA UR6, UR61, UR6, 0x18 ;  /* 0x000000063d067291 */ /* 0x000fcc000f8ec0ff */
[----:B------:R-:W2:Y:S02]  /*3510*/  LDS.U8 R0, [UR5+0x1c] ;  /* 0x00001c05ff007984 */ /* 0x000ea40008000000 */
[----:B--2---:R-:W-:-:S13]  /*3520*/  ISETP.NE.AND P0, PT, R0, RZ, PT ;  /* 0x000000ff0000720c */ /* 0x004fda0003f05270 */
[----:B------:R-:W-:Y:S05]  /*3530*/  @P0 BRA `(.L_x_67) ;  /* 0x0000000000580947 */ /* 0x000fea0003800000 */
[----:B------:R-:W-:-:S13]  /*3540*/  ELECT P0, URZ, PT ;  /* 0x0000000000ff782f */ /* 0x000fda0003800000 */
[----:B------:R-:W-:Y:S05]  /*3550*/  @!P0 BRA `(.L_x_68) ;  /* 0x0000000000608947 */ /* 0x000fea0003800000 */
[----:B------:R-:W-:Y:S01]  /*3560*/  UMOV UR4, 0x10 ;  /* 0x0000001000047882 */ /* 0x000fe20000000000 */
[----:B------:R-:W-:Y:S01]  /*3570*/  HFMA2 R0, -RZ, RZ, 0, 5.9604644775390625e-08 ;  /* 0x00000001ff007431 */ /* 0x000fe200000001ff */
[----:B------:R-:W-:-:S03]  /*3580*/  MOV R3, 0xffff ;  /* 0x0000ffff00037802 */ /* 0x000fc60000000f00 */
[----:B------:R-:W-:Y:S04]  /*3590*/  DEPBAR.LE SB2, 0x36 ;  /* 0x0000ad800000791a */ /* 0x000fe80000000000 */
[----:B------:R-:W2:Y:S02]  /*35a0*/  UTCATOMSWS.FIND_AND_SET.ALIGN UP0, UR4, UR4 ;  /* 0x00000004000475e3 */ /* 0x000ea40008000800 */
[----:B--2---:R-:W-:Y:S01]  /*35b0*/  MOV R4, UR4 ;  /* 0x0000000400047c02 */ /* 0x004fe20008000f00 */
[----:B------:R-:W-:Y:S06]  /*35c0*/  BRA.U UP0, `(.L_x_69) ;  /* 0x0000000100187547 */ /* 0x000fec000b800000 */
.L_x_70:
[----:B------:R-:W-:Y:S05]  /*35d0*/  NANOSLEEP 0x64 ;  /* 0x000000640000795d */ /* 0x000fea0003800000 */
[----:B------:R-:W-:-:S05]  /*35e0*/  UMOV UR4, 0x10 ;  /* 0x0000001000047882 */ /* 0x000fca0000000000 */
[----:B------:R-:W-:Y:S04]  /*35f0*/  DEPBAR.LE SB2, 0x36 ;  /* 0x0000ad800000791a */ /* 0x000fe80000000000 */
[----:B------:R-:W2:Y:S02]  /*3600*/  UTCATOMSWS.FIND_AND_SET.ALIGN UP0, UR4, UR4 ;  /* 0x00000004000475e3 */ /* 0x000ea40008000800 */
[----:B--2---:R-:W-:Y:S01]  /*3610*/  MOV R4, UR4 ;  /* 0x0000000400047c02 */ /* 0x004fe20008000f00 */
[----:B------:R-:W-:Y:S05]  /*3620*/  BRA.U !UP0, `(.L_x_70) ;  /* 0xfffffffd08e87547 */ /* 0x000fea000b83ffff */
.L_x_69:
[-C--:B------:R-:W-:Y:S02]  /*3630*/  SHF.L.U32 R3, R3, R4.reuse, RZ ;  /* 0x0000000403037219 */ /* 0x080fe400000006ff */
[----:B------:R-:W-:Y:S01]  /*3640*/  SHF.L.U32 R0, R0, R4, RZ ;  /* 0x0000000400007219 */ /* 0x000fe200000006ff */
[----:B------:R-:W-:Y:S02]  /*3650*/  IMAD.SHL.U32 R4, R4, 0x20, RZ ;  /* 0x0000002004047824 */ /* 0x000fe400078e00ff */
[----:B------:R2:W-:Y:S04]  /*3660*/  ATOMS.OR RZ, [UR5+0x14], R3 ;  /* 0x00001403ffff798c */ /* 0x0005e8000b000005 */
[----:B------:R2:W-:Y:S04]  /*3670*/  ATOMS.OR RZ, [UR5+0x18], R0 ;  /* 0x00001800ffff798c */ /* 0x0005e8000b000005 */
[----:B------:R2:W-:Y:S01]  /*3680*/  STS [UR6+0x1b0], R4 ;  /* 0x0001b004ff007988 */ /* 0x0005e20008000806 */
[----:B------:R-:W-:Y:S05]  /*3690*/  BRA `(.L_x_68) ;  /* 0x0000000000107947 */ /* 0x000fea0003800000 */
.L_x_67:
[----:B------:R-:W-:Y:S02]  /*36a0*/  MOV R0, 0xffffffff ;  /* 0xffffffff00007802 */ /* 0x000fe40000000f00 */
[----:B------:R-:W-:-:S03]  /*36b0*/  MOV R4, 0x36e0 ;  /* 0x000036e000047802 */ /* 0x000fc60000000f00 */
[----:B------:R2:W-:Y:S04]  /*36c0*/  STS [UR6+0x1b0], R0 ;  /* 0x0001b000ff007988 */ /* 0x0005e80008000806 */
[----:B-12--5:R-:W-:Y:S05]  /*36d0*/  CALL.REL.NOINC `($__internal_1_$__cuda_sm10x_tcgen05_guardrail_trap_phase_invalid_during_alloc) ;  /* 0x0000005800447944 */ /* 0x026fea0003c00000 */
.L_x_68:
[----:B------:R-:W-:Y:S05]  /*36e0*/  WARPSYNC.ALL ;  /* 0x0000000000007948 */ /* 0x000fea0003800000 */
[----:B------:R-:W3:Y:S01]  /*36f0*/  S2UR UR4, SR_CgaCtaId ;  /* 0x00000000000479c3 */ /* 0x000ee20000008800 */
[----:B------:R-:W-:Y:S01]  /*3700*/  UMOV UR18, 0x400 ;  /* 0x0000040000127882 */ /* 0x000fe20000000000 */
[----:B------:R-:W-:-:S06]  /*3710*/  NOP ;  /* 0x0000000000007918 */ /* 0x000fcc0000000000 */
[----:B------:R-:W-:Y:S06]  /*3720*/  BAR.ARV 0x6, 0xa0 ;  /* 0x0182800000007b1d */ /* 0x000fec0000002000 */
[----:B------:R-:W4:Y:S01]  /*3730*/  LDCU UR5, c[0x0][0x38c] ;  /* 0x00007180ff0577ac */ /* 0x000f220008000800 */
[----:B------:R-:W-:Y:S01]  /*3740*/  LOP3.LUT R2, R2, 0xffff, RZ, 0xc0, !PT ;  /* 0x0000ffff02027812 */ /* 0x000fe200078ec0ff */
[----:B------:R-:W-:Y:S01]  /*3750*/  IMAD.MOV.U32 R11, RZ, RZ, 0x1 ;  /* 0x00000001ff0b7424 */ /* 0x000fe200078e00ff */
[----:B------:R-:W-:Y:S01]  /*3760*/  CS2R R8, SRZ ;  /* 0x0000000000087805 */ /* 0x000fe2000001ff00 */
[----:B------:R-:W1:Y:S01]  /*3770*/  LDCU UR8, c[0x0][0x38c] ;  /* 0x00007180ff0877ac */ /* 0x000e620008000800 */
[----:B------:R-:W-:Y:S01]  /*3780*/  R2UR UR20, R2 ;  /* 0x00000000021472ca */ /* 0x000fe200000e0000 */
[----:B------:R-:W-:Y:S01]  /*3790*/  IMAD.MOV.U32 R10, RZ, RZ, RZ ;  /* 0x000000ffff0a7224 */ /* 0x000fe200078e00ff */
[----:B------:R-:W-:Y:S01]  /*37a0*/  UMOV UR22, URZ ;  /* 0x000000ff00167c82 */ /* 0x000fe20008000000 */
[----:B------:R-:W-:Y:S01]  /*37b0*/  UMOV UR14, URZ ;  /* 0x000000ff000e7c82 */ /* 0x000fe20008000000 */
[----:B---3--:R-:W-:Y:S01]  /*37c0*/  ULEA UR18, UR4, UR18, 0x18 ;  /* 0x0000001204127291 */ /* 0x008fe2000f8ec0ff */
[----:B------:R-:W-:Y:S01]  /*37d0*/  UMOV UR26, 0x0 ;  /* 0x00000000001a7882 */ /* 0x000fe20000000000 */
[----:B------:R-:W-:-:S02]  /*37e0*/  UMOV UR27, 0x4280010 ;  /* 0x04280010001b7882 */ /* 0x000fc40000000000 */
[----:B------:R-:W-:Y:S02]  /*37f0*/  UIADD3 UR6, UPT, UPT, UR18, 0x5300, URZ ;  /* 0x0000530012067890 */ /* 0x000fe4000fffe0ff */
[----:B------:R-:W-:Y:S02]  /*3800*/  UIADD3 UR7, UPT, UPT, UR18, 0x13300, URZ ;  /* 0x0001330012077890 */ /* 0x000fe4000fffe0ff */
[----:B----4-:R-:W-:Y:S01]  /*3810*/  UIADD3 UR5, UPT, UPT, UR5, 0x3f, URZ ;  /* 0x0000003f05057890 */ /* 0x010fe2000fffe0ff */
[----:B--2---:R-:W2:Y:S01]  /*3820*/  LDS R0, [UR18+0x1b0] ;  /* 0x0001b012ff007984 */ /* 0x004ea20008000800 */
[----:B------:R-:W-:Y:S02]  /*3830*/  USHF.R.U32.HI UR6, URZ, 0x4, UR6 ;  /* 0x00000004ff067899 */ /* 0x000fe40008011606 */
[----:B------:R-:W-:Y:S02]  /*3840*/  USHF.R.S32.HI UR4, URZ, 0x1f, UR5 ;  /* 0x0000001fff047899 */ /* 0x000fe40008011405 */
[----:B------:R-:W-:-:S02]  /*3850*/  ULOP3.LUT UR6, UR6, 0x3fff, URZ, 0xc0, !UPT ;  /* 0x00003fff06067892 */ /* 0x000fc4000f8ec0ff */
[----:B------:R-:W-:Y:S02]  /*3860*/  ULEA.HI UR4, UR4, UR5, URZ, 0x6 ;  /* 0x0000000504047291 */ /* 0x000fe4000f8f30ff */
[----:B------:R-:W-:Y:S02]  /*3870*/  USHF.R.U32.HI UR5, URZ, 0x4, UR7 ;  /* 0x00000004ff057899 */ /* 0x000fe40008011607 */
[----:B------:R-:W-:Y:S02]  /*3880*/  USHF.R.S32.HI UR28, URZ, 0x6, UR4 ;  /* 0x00000006ff1c7899 */ /* 0x000fe40008011404 */
[----:B------:R-:W-:Y:S02]  /*3890*/  ULOP3.LUT UR4, UR5, 0x3fff, URZ, 0xc0, !UPT ;  /* 0x00003fff05047892 */ /* 0x000fe4000f8ec0ff */
[----:B------:R-:W-:Y:S02]  /*38a0*/  UISETP.LT.AND UP0, UPT, UR28, 0x1, UPT ;  /* 0x000000011c00788c */ /* 0x000fe4000bf01270 */
[----:B------:R-:W-:-:S02]  /*38b0*/  ULOP3.LUT UR21, UR6, 0x10000, URZ, 0xfc, !UPT ;  /* 0x0001000006157892 */ /* 0x000fc4000f8efcff */
[----:B------:R-:W-:Y:S02]  /*38c0*/  USEL UR29, UR28, 0x1, !UP0 ;  /* 0x000000011c1d7887 */ /* 0x000fe4000c000000 */
[----:B------:R-:W-:Y:S02]  /*38d0*/  ULOP3.LUT UR4, UR4, 0x10000, URZ, 0xfc, !UPT ;  /* 0x0001000004047892 */ /* 0x000fe4000f8efcff */
[----:B------:R-:W-:Y:S02]  /*38e0*/  UIADD3 UR29, UPT, UPT, -UR29, URZ, URZ ;  /* 0x000000ff1d1d7290 */ /* 0x000fe4000fffe1ff */
[----:B-1----:R-:W-:Y:S01]  /*38f0*/  UISETP.GE.AND UP4, UPT, UR8, 0x1, UPT ;  /* 0x000000010800788c */ /* 0x002fe2000bf86270 */
[----:B------:R-:W-:Y:S01]  /*3900*/  UMOV UR24, 0x0 ;  /* 0x0000000000187882 */ /* 0x000fe20000000000 */
[----:B------:R-:W-:Y:S01]  /*3910*/  UMOV UR25, 0x4280010 ;  /* 0x0428001000197882 */ /* 0x000fe20000000000 */
[----:B--2---:R-:W-:-:S15]  /*3920*/  R2UR UR30, R0 ;  /* 0x00000000001e72ca */ /* 0x004fde00000e0000 */
.L_x_77:
[----:B------:R-:W-:Y:S02]  /*3930*/  LEA R0, R10, UR18, 0x3 ;  /* 0x000000120a007c11 */ /* 0x000fe4000f8e18ff */
[----:B------:R-:W-:Y:S02]  /*3940*/  SHF.L.U32 R5, R9, 0x1f, RZ ;  /* 0x0000001f09057819 */ /* 0x000fe400000006ff */
[----:B------:R-:W-:Y:S01]  /*3950*/  PLOP3.LUT P0, PT, PT, PT, UP4, 0x80, 0x8 ;  /* 0x000000000008781c */ /* 0x000fe20003f0f048 */
[----:B------:R-:W-:Y:S01]  /*3960*/  VIADD R3, R0, 0x110 ;  /* 0x0000011000037836 */ /* 0x000fe20000000000 */
[----:B-1----:R-:W1:Y:S02]  /*3970*/  SYNCS.PHASECHK.TRANS64.TRYWAIT P1, [R0+URZ+0x100], R5 ;  /* 0x00010005000075a7 */ /* 0x002e6400080211ff */
[----:B-1-3--:R-:W-:Y:S09]  /*3980*/  @!P1 BRA `(.L_x_71) ;  /* 0x0000005000649947 */ /* 0x00aff20003800000 */
.L_x_152:
[----:B------:R-:W-:Y:S01]  /*3990*/  LEA R4, R10, UR18, 0x4 ;  /* 0x000000120a047c11 */ /* 0x000fe2000f8e20ff */
[----:B------:R-:W-:Y:S01]  /*39a0*/  @UP4 ULEA UR5, UR14, UR18, 0x3 ;  /* 0x000000120e054291 */ /* 0x000fe2000f8e18ff */
[----:B------:R-:W-:Y:S01]  /*39b0*/  PLOP3.LUT P2, PT, PT, PT, PT, 0x80, 0x8 ;  /* 0x000000000008781c */ /* 0x000fe20003f4f070 */
[----:B------:R-:W-:Y:S01]  /*39c0*/  ULEA UR23, UR22, UR18, 0x3 ;  /* 0x0000001216177291 */ /* 0x000fe2000f8e18ff */
[----:B------:R-:W-:Y:S02]  /*39d0*/  PRMT R3, RZ, 0x654, R3 ;  /* 0x00000654ff037816 */ /* 0x000fe40000000003 */
[----:B-1----:R-:W1:Y:S01]  /*39e0*/  LDS.128 R4, [R4+0x190] ;  /* 0x0001900004047984 */ /* 0x002e620000000c00 */
[----:B------:R-:W-:Y:S02]  /*39f0*/  @P0 SHF.L.U32 R2, R8, 0x1f, RZ ;  /* 0x0000001f08020819 */ /* 0x000fe400000006ff */
[----:B------:R-:W-:Y:S01]  /*3a00*/  SHF.L.U32 R0, R11, 0x1f, RZ ;  /* 0x0000001f0b007819 */ /* 0x000fe200000006ff */
[----:B------:R-:W-:Y:S01]  /*3a10*/  @!PT LDS RZ, [RZ] ;  /* 0x00000000fffff984 */ /* 0x000fe20000000800 */
[----:B------:R-:W-:Y:S01]  /*3a20*/  @!PT LDS RZ, [RZ] ;  /* 0x00000000fffff984 */ /* 0x000fe20000000800 */
[----:B------:R-:W-:Y:S01]  /*3a30*/  @!PT LDS RZ, [RZ] ;  /* 0x00000000fffff984 */ /* 0x000fe20000000800 */
[----:B------:R-:W-:Y:S01]  /*3a40*/  @!PT LDS RZ, [RZ] ;  /* 0x00000000fffff984 */ /* 0x000fe20000000800 */
[----:B------:R2:W-:Y:S06]  /*3a50*/  MEMBAR.ALL.CTA ;  /* 0x0000000000007992 */ /* 0x0005ec0000008000 */
[----:B--2---:R-:W2:Y:S02]  /*3a60*/  FENCE.VIEW.ASYNC.S ;  /* 0x00000000000073c6 */ /* 0x004ea40000000000 */
[----:B--2---:R2:W-:Y:S01]  /*3a70*/  SYNCS.ARRIVE.TRANS64.RED.A1T0 RZ, [R3+URZ], RZ ;  /* 0x000000ff03ff79a7 */ /* 0x0045e200081004ff */
[----:B------:R2:W3:Y:S01]  /*3a80*/  @P0 SYNCS.PHASECHK.TRANS64.TRYWAIT P2, [UR5], R2 ;  /* 0x00000002ff0005a7 */ /* 0x0004e20008041105 */
[----:B------:R-:W-:Y:S01]  /*3a90*/  ULEA.HI UR5, UR22, UR22, URZ, 0x1 ;  /* 0x0000001616057291 */ /* 0x000fe2000f8f08ff */
[----:B-1----:R-:W-:-:S03]  /*3aa0*/  LOP3.LUT P1, RZ, R6, 0x1, RZ, 0xc0, !PT ;  /* 0x0000000106ff7812 */ /* 0x002fc6000782c0ff */
[----:B------:R-:W-:Y:S02]  /*3ab0*/  ULOP3.LUT UR6, UR5, 0xffe, URZ, 0xc0, !UPT ;  /* 0x00000ffe05067892 */ /* 0x000fe4000f8ec0ff */
[----:B------:R-:W-:Y:S02]  /*3ac0*/  USHF.R.U32.HI UR19, URZ, 0x1, UR5 ;  /* 0x00000001ff137899 */ /* 0x000fe40008011605 */
[----:B------:R-:W-:Y:S02]  /*3ad0*/  UIADD3 UR5, UPT, UPT, -UR6, UR22, URZ ;  /* 0x0000001606057290 */ /* 0x000fe4000fffe1ff */
[----:B------:R-:W-:-:S04]  /*3ae0*/  UIMAD UR19, UR19, 0xa0, UR30 ;  /* 0x000000a0131378a4 */ /* 0x000fc8000f8e021e */
[----:B------:R-:W-:Y:S01]  /*3af0*/  ULEA UR19, UR5, UR19, 0x14 ;  /* 0x0000001305137291 */ /* 0x000fe2000f8ea0ff */
[----:B------:R-:W1:Y:S02]  /*3b00*/  SYNCS.PHASECHK.TRANS64.TRYWAIT P0, [UR23+0x140], R0 ;  /* 0x00014000ff0075a7 */ /* 0x000e640008001117 */
[----:B-123--:R-:W-:Y:S09]  /*3b10*/  @!P0 BRA `(.L_x_72) ;  /* 0x0000005000148947 */ /* 0x00eff20003800000 */
.L_x_154:
[----:B------:R-:W-:Y:S01]  /*3b20*/  IADD3 R10, PT, PT, R10, 0x1, RZ ;  /* 0x000000010a0a7810 */ /* 0x000fe20007ffe0ff */
[----:B------:R-:W-:Y:S06]  /*3b30*/  BRA.U !UP4, `(.L_x_73) ;  /* 0x000000010c987547 */ /* 0x000fec000b800000 */
[----:B------:R-:W-:Y:S01]  /*3b40*/  UPLOP3.LUT UP2, UPT, UPT, UPT, UPT, 0x40, 0x4 ;  /* 0x000000000004789c */ /* 0x000fe20003f4e870 */
[----:B------:R-:W-:Y:S01]  /*3b50*/  UMOV UR16, UR29 ;  /* 0x0000001d00107c82 */ /* 0x000fe20008000000 */
[----:B------:R-:W-:Y:S01]  /*3b60*/  UMOV UR15, UR28 ;  /* 0x0000001c000f7c82 */ /* 0x000fe20008000000 */
[----:B------:R-:W-:-:S08]  /*3b70*/  UMOV UR5, UR14 ;  /* 0x0000000e00057c82 */ /* 0x000fd00008000000 */
.L_x_76:
[----:B------:R-:W-:Y:S02]  /*3b80*/  UIADD3 UR16, UPT, UPT, UR16, 0x1, URZ ;  /* 0x0000000110107890 */ /* 0x000fe4000fffe0ff */
[----:B--2---:R-:W-:Y:S02]  /*3b90*/  ULEA UR7, UR5, UR18, 0x3 ;  /* 0x0000001205077291 */ /* 0x004fe4000f8e18ff */
[----:B------:R-:W-:Y:S01]  /*3ba0*/  UISETP.NE.AND UP3, UPT, UR16, URZ, UPT ;  /* 0x000000ff1000728c */ /* 0x000fe2000bf65270 */
[----:B---3--:R-:W-:Y:S10]  /*3bb0*/  @P2 BRA `(.L_x_74) ;  /* 0x00000000000c2947 */ /* 0x008ff40003800000 */
[----:B-1----:R-:W-:Y:S04]  /*3bc0*/  SHF.L.U32 R3, R8, 0x1f, RZ ;  /* 0x0000001f08037819 */ /* 0x002fe800000006ff */
[----:B------:R-:W1:Y:S02]  /*3bd0*/  SYNCS.PHASECHK.TRANS64.TRYWAIT P0, [UR7], R3 ;  /* 0x00000003ff0075a7 */ /* 0x000e640008001107 */
[----:B-1----:R-:W-:Y:S05]  /*3be0*/  @!P0 BRA `(.L_x_75) ;  /* 0x0000004c00f88947 */ /* 0x002fea0003800000 */
.L_x_74:
[----:B------:R-:W-:Y:S01]  /*3bf0*/  UISETP.NE.AND UP0, UPT, UR15, 0x1, UPT ;  /* 0x000000010f00788c */ /* 0x000fe2000bf05270 */
[----:B------:R-:W-:Y:S01]  /*3c00*/  PLOP3.LUT P2, PT, PT, PT, PT, 0x80, 0x8 ;  /* 0x000000000008781c */ /* 0x000fe20003f4f070 */
[----:B------:R-:W-:Y:S02]  /*3c10*/  UIADD3 UR6, UPT, UPT, UR5, 0x1, URZ ;  /* 0x0000000105067890 */ /* 0x000fe4000fffe0ff */
[----:B------:R-:W-:Y:S02]  /*3c20*/  UIADD3 UR17, UPT, UPT, UR7, 0x70, URZ ;  /* 0x0000007007117890 */ /* 0x000fe4000fffe0ff */
[----:B------:R-:W-:Y:S01]  /*3c30*/  UISETP.NE.AND UP1, UPT, UR6, 0xe, UPT ;  /* 0x0000000e0600788c */ /* 0x000fe2000bf25270 */
[----:B------:R-:W-:Y:S01]  /*3c40*/  PLOP3.LUT P0, PT, PT, PT, UP0, 0x80, 0x8 ;  /* 0x000000000008781c */ /* 0x000fe20003f0f008 */
[----:B------:R-:W-:Y:S02]  /*3c50*/  UIADD3 UR15, UPT, UPT, UR15, -0x1, URZ ;  /* 0xffffffff0f0f7890 */ /* 0x000fe4000fffe0ff */
[----:B------:R-:W-:Y:S02]  /*3c60*/  USEL UR8, URZ, 0x1, UP1 ;  /* 0x00000001ff087887 */ /* 0x000fe40008800000 */
[----:B------:R-:W-:Y:S01]  /*3c70*/  USEL UR14, UR6, URZ, UP1 ;  /* 0x000000ff060e7287 */ /* 0x000fe20008800000 */
[----:B------:R-:W-:Y:S01]  /*3c80*/  UMOV UR7, 0x80004020 ;  /* 0x8000402000077882 */ /* 0x000fe20000000000 */
[----:B------:R-:W-:Y:S02]  /*3c90*/  UMOV UR9, 0x80004020 ;  /* 0x8000402000097882 */ /* 0x000fe40000000000 */
[----:B------:R-:W-:Y:S01]  /*3ca0*/  @UP0 ULEA UR6, UR14, UR18, 0x3 ;  /* 0x000000120e060291 */ /* 0x000fe2000f8e18ff */
[----:B------:R-:W-:Y:S01]  /*3cb0*/  LOP3.LUT R8, R8, UR8, RZ, 0x3c, !PT ;  /* 0x0000000808087c12 */ /* 0x000fe2000f8e3cff */
[----:B------:R-:W-:Y:S01]  /*3cc0*/  ULEA UR8, UR5, UR21, 0x8 ;  /* 0x0000001505087291 */ /* 0x000fe2000f8e40ff */
[----:B------:R-:W-:Y:S02]  /*3cd0*/  UMOV UR13, 0x80004020 ;  /* 0x80004020000d7882 */ /* 0x000fe40000000000 */
[----:B-1----:R-:W-:Y:S01]  /*3ce0*/  @P0 SHF.L.U32 R0, R8, 0x1f, RZ ;  /* 0x0000001f08000819 */ /* 0x002fe200000006ff */
[----:B------:R-:W-:Y:S01]  /*3cf0*/  UIADD3 UR10, UPT, UPT, UR8, 0x2, URZ ;  /* 0x00000002080a7890 */ /* 0x000fe2000fffe0ff */
[----:B------:R-:W-:Y:S02]  /*3d00*/  UMOV UR11, 0x80004020 ;  /* 0x80004020000b7882 */ /* 0x000fe40000000000 */
[----:B------:R2:W3:Y:S01]  /*3d10*/  @P0 SYNCS.PHASECHK.TRANS64.TRYWAIT P2, [UR6], R0 ;  /* 0x00000000ff0005a7 */ /* 0x0004e20008041106 */
[----:B------:R-:W-:Y:S03]  /*3d20*/  UIMAD UR6, UR5, 0x280, UR4 ;  /* 0x00000280050678a4 */ /* 0x000fe6000f8e0204 */
[----:B------:R-:W-:Y:S01]  /*3d30*/  UMOV UR5, UR14 ;  /* 0x0000000e00057c82 */ /* 0x000fe20008000000 */
[----:B------:R-:W-:Y:S05]  /*3d40*/  UIADD3 UR12, UPT, UPT, UR6, 0x2, URZ ;  /* 0x00000002060c7890 */ /* 0x000fea000fffe0ff */
[----:B------:R2:W-:Y:S01]  /*3d50*/  UTCQMMA gdesc[UR8], gdesc[UR6], tmem[UR19], tmem[UR26], idesc[UR27], UP2 ;  /* 0x00ff1a06080075ea */ /* 0x0005e20009000313 */
[----:B------:R-:W-:Y:S03]  /*3d60*/  UPLOP3.LUT UP2, UPT, UPT, UPT, UPT, 0x80, 0x8 ;  /* 0x000000000008789c */ /* 0x000fe60003f4f070 */
[----:B------:R2:W-:Y:S01]  /*3d70*/  UTCQMMA gdesc[UR10], gdesc[UR12], tmem[UR19], tmem[UR24], idesc[UR25], UPT ;  /* 0x00ff180c0a0075ea */ /* 0x0005e2000b800313 */
[----:B------:R2:W-:Y:S01]  /*3d80*/  UTCBAR.MULTICAST [UR17], URZ, UR20 ;  /* 0x000000ff110073e9 */ /* 0x0005e20008000814 */
[----:B------:R-:W-:Y:S06]  /*3d90*/  BRA.U UP3, `(.L_x_76) ;  /* 0xfffffffd03787547 */ /* 0x000fec000b83ffff */
.L_x_73:
[----:B------:R-:W-:Y:S01]  /*3da0*/  UIADD3 UR5, UPT, UPT, UR22, 0x1, URZ ;  /* 0x0000000116057890 */ /* 0x000fe2000fffe0ff */
[C---:B------:R-:W-:Y:S01]  /*3db0*/  ISETP.NE.AND P0, PT, R10.reuse, 0x2, PT ;  /* 0x000000020a00780c */ /* 0x040fe20003f05270 */
[----:B--2---:R-:W-:Y:S02]  /*3dc0*/  UIADD3 UR6, UPT, UPT, UR23, 0x120, URZ ;  /* 0x0000012017067890 */ /* 0x004fe4000fffe0ff */
[----:B------:R-:W-:Y:S01]  /*3dd0*/  UISETP.NE.AND UP0, UPT, UR5, 0x4, UPT ;  /* 0x000000040500788c */ /* 0x000fe2000bf05270 */
[----:B-1----:R-:W-:Y:S02]  /*3de0*/  SEL R0, RZ, 0x1, P0 ;  /* 0x00000001ff007807 */ /* 0x002fe40000000000 */
[----:B------:R-:W-:Y:S01]  /*3df0*/  SEL R10, R10, RZ, P0 ;  /* 0x000000ff0a0a7207 */ /* 0x000fe20000000000 */
[----:B------:R-:W-:Y:S01]  /*3e00*/  USEL UR7, URZ, 0x1, UP0 ;  /* 0x00000001ff077887 */ /* 0x000fe20008000000 */
[----:B------:R-:W-:Y:S01]  /*3e10*/  LOP3.LUT R9, R9, R0, RZ, 0x3c, !PT ;  /* 0x0000000009097212 */ /* 0x000fe200078e3cff */
[----:B------:R-:W-:Y:S01]  /*3e20*/  USEL UR22, UR5, URZ, UP0 ;  /* 0x000000ff05167287 */ /* 0x000fe20008000000 */
[----:B------:R1:W-:Y:S03]  /*3e30*/  UTCBAR [UR6], URZ ;  /* 0x000000ff060073e9 */ /* 0x0003e600080000ff */
[----:B------:R-:W-:Y:S01]  /*3e40*/  LOP3.LUT R11, R11, UR7, RZ, 0x3c, !PT ;  /* 0x000000070b0b7c12 */ /* 0x000fe2000f8e3cff */
[----:B------:R-:W-:Y:S07]  /*3e50*/  @P1 BRA `(.L_x_77) ;  /* 0xfffffff800b41947 */ /* 0x000fee000383ffff */
[----:B------:R-:W2:Y:S01]  /*3e60*/  S2UR UR8, SR_CgaCtaId ;  /* 0x00000000000879c3 */ /* 0x000ea20000008800 */
[----:B------:R-:W-:Y:S01]  /*3e70*/  ELECT P0, URZ, PT ;  /* 0x0000000000ff782f */ /* 0x000fe20003800000 */
[----:B------:R-:W-:Y:S01]  /*3e80*/  IMAD.MOV.U32 R0, RZ, RZ, 0x1 ;  /* 0x00000001ff007424 */ /* 0x000fe200078e00ff */
[----:B------:R-:W-:Y:S01]  /*3e90*/  UIADD3 UR18, UPT, UPT, UR18, 0x140, URZ ;  /* 0x0000014012127890 */ /* 0x000fe2000fffe0ff */
[----:B------:R-:W-:Y:S01]  /*3ea0*/  SHF.L.U32 R3, R11, 0x1f, RZ ;  /* 0x0000001f0b037819 */ /* 0x000fe200000006ff */
[----:B------:R-:W-:-:S03]  /*3eb0*/  UMOV UR4, 0x40 ;  /* 0x0000004000047882 */ /* 0x000fc60000000000 */
[----:B------:R-:W-:Y:S01]  /*3ec0*/  UVIRTCOUNT.DEALLOC.SMPOOL 0x80 ;  /* 0x000000800000784c */ /* 0x000fe20000000000 */
[----:B--2---:R-:W-:Y:S02]  /*3ed0*/  ULEA UR8, UR8, UR4, 0x18 ;  /* 0x0000000408087291 */ /* 0x004fe4000f8ec0ff */
[----:B------:R-:W-:-:S07]  /*3ee0*/  ULEA UR4, UR22, UR18, 0x3 ;  /* 0x0000001216047291 */ /* 0x000fce000f8e18ff */
[----:B------:R2:W-:Y:S02]  /*3ef0*/  @P0 STS.U8 [UR8+0x1c], R0 ;  /* 0x00001c00ff000988 */ /* 0x0005e40008000008 */
[----:B------:R-:W4:Y:S02]  /*3f00*/  SYNCS.PHASECHK.TRANS64.TRYWAIT P0, [UR4], R3 ;  /* 0x00000003ff0075a7 */ /* 0x000f240008001104 */
[----:B--2-4-:R-:W-:Y:S05]  /*3f10*/  @!P0 BRA `(.L_x_78) ;  /* 0x0000004c00448947 */ /* 0x014fea0003800000 */
.L_x_157:
[----:B------:R-:W-:-:S04]  /*3f20*/  UIADD3 UR4, UPT, UPT, UR22, 0x1, URZ ;  /* 0x0000000116047890 */ /* 0x000fc8000fffe0ff */
[----:B------:R-:W-:-:S04]  /*3f30*/  UISETP.NE.AND UP0, UPT, UR4, 0x4, UPT ;  /* 0x000000040400788c */ /* 0x000fc8000bf05270 */
[----:B-1----:R-:W-:Y:S02]  /*3f40*/  USEL UR6, URZ, 0x1, UP0 ;  /* 0x00000001ff067887 */ /* 0x002fe40008000000 */
[----:B------:R-:W-:-:S04]  /*3f50*/  USEL UR4, UR4, URZ, UP0 ;  /* 0x000000ff04047287 */ /* 0x000fc80008000000 */
[----:B------:R-:W-:Y:S01]  /*3f60*/  ULEA UR5, UR4, UR18, 0x3 ;  /* 0x0000001204057291 */ /* 0x000fe2000f8e18ff */
[----:B------:R-:W-:-:S04]  /*3f70*/  LOP3.LUT R2, R11, UR6, RZ, 0x3c, !PT ;  /* 0x000000060b027c12 */ /* 0x000fc8000f8e3cff */
[----:B--2---:R-:W-:-:S04]  /*3f80*/  SHF.L.U32 R3, R2, 0x1f, RZ ;  /* 0x0000001f02037819 */ /* 0x004fc800000006ff */
[----:B------:R-:W1:Y:S02]  /*3f90*/  SYNCS.PHASECHK.TRANS64.TRYWAIT P0, [UR5], R3 ;  /* 0x00000003ff0075a7 */ /* 0x000e640008001105 */
[----:B-1----:R-:W-:Y:S05]  /*3fa0*/  @!P0 BRA `(.L_x_79) ;  /* 0x0000004c00388947 */ /* 0x002fea0003800000 */
.L_x_159:
        /* <DEDUP_REMOVED lines=9> */
.L_x_161:
[----:B------:R-:W-:-:S04]  /*4040*/  UIADD3 UR4, UPT, UPT, UR4, 0x1, URZ ;  /* 0x0000000104047890 */ /* 0x000fc8000fffe0ff */
[----:B------:R-:W-:-:S04]  /*4050*/  UISETP.NE.AND UP0, UPT, UR4, 0x4, UPT ;  /* 0x000000040400788c */ /* 0x000fc8000bf05270 */
[----:B------:R-:W-:Y:S02]  /*4060*/  USEL UR5, URZ, 0x1, UP0 ;  /* 0x00000001ff057887 */ /* 0x000fe40008000000 */
[----:B------:R-:W-:-:S04]  /*4070*/  USEL UR4, UR4, URZ, UP0 ;  /* 0x000000ff04047287 */ /* 0x000fc80008000000 */
[----:B------:R-:W-:Y:S01]  /*4080*/  ULEA UR4, UR4, UR18, 0x3 ;  /* 0x0000001204047291 */ /* 0x000fe2000f8e18ff */
[----:B-1----:R-:W-:-:S04]  /*4090*/  LOP3.LUT R3, R2, UR5, RZ, 0x3c, !PT ;  /* 0x0000000502037c12 */ /* 0x002fc8000f8e3cff */
[----:B------:R-:W-:-:S04]  /*40a0*/  SHF.L.U32 R3, R3, 0x1f, RZ ;  /* 0x0000001f03037819 */ /* 0x000fc800000006ff */
[----:B------:R-:W1:Y:S02]  /*40b0*/  SYNCS.PHASECHK.TRANS64.TRYWAIT P0, [UR4], R3 ;  /* 0x00000003ff0075a7 */ /* 0x000e640008001104 */
[----:B-1----:R-:W-:Y:S05]  /*40c0*/  @!P0 BRA `(.L_x_81) ;  /* 0x0000004c00208947 */ /* 0x002fea0003800000 */
.L_x_163:
[----:B------:R-:W-:Y:S01]  /*40d0*/  NOP ;  /* 0x0000000000007918 */ /* 0x000fe20000000000 */
[----:B-1----:R-:W1:Y:S01]  /*40e0*/  LDS R0, [UR8+0x14] ;  /* 0x00001408ff007984 */ /* 0x002e620008000800 */
[----:B------:R-:W-:Y:S01]  /*40f0*/  ULOP3.LUT UR4, UR30, 0xffff, URZ, 0xc0, !UPT ;  /* 0x0000ffff1e047892 */ /* 0x000fe2000f8ec0ff */
[----:B------:R-:W-:Y:S01]  /*4100*/  UMOV UR5, 0xffff ;  /* 0x0000ffff00057882 */ /* 0x000fe20000000000 */
[----:B------:R-:W-:Y:S02]  /*4110*/  UMOV UR6, 0x1 ;  /* 0x0000000100067882 */ /* 0x000fe40000000000 */
[----:B------:R-:W-:-:S04]  /*4120*/  USHF.R.U32.HI UR4, URZ, 0x5, UR4 ;  /* 0x00000005ff047899 */ /* 0x000fc80008011604 */
[----:B------:R-:W-:Y:S02]  /*4130*/  USHF.L.U32 UR5, UR5, UR4, URZ ;  /* 0x0000000405057299 */ /* 0x000fe400080006ff */
[----:B------:R-:W-:-:S04]  /*4140*/  USHF.L.U32 UR4, UR6, UR4, URZ ;  /* 0x0000000406047299 */ /* 0x000fc800080006ff */
[----:B-1----:R-:W-:-:S04]  /*4150*/  LOP3.LUT R0, R0, UR5, RZ, 0xc0, !PT ;  /* 0x0000000500007c12 */ /* 0x002fc8000f8ec0ff */
[----:B------:R-:W-:-:S13]  /*4160*/  ISETP.NE.AND P0, PT, R0, UR5, PT ;  /* 0x0000000500007c0c */ /* 0x000fda000bf05270 */
[----:B------:R-:W-:Y:S05]  /*4170*/  @P0 BRA `(.L_x_82) ;  /* 0x0000000000580947 */ /* 0x000fea0003800000 */
[----:B------:R-:W1:Y:S02]  /*4180*/  LDS R0, [UR8+0x18] ;  /* 0x00001808ff007984 */ /* 0x000e640008000800 */
[----:B-1----:R-:W-:-:S04]  /*4190*/  LOP3.LUT R0, R0, UR4, RZ, 0xc0, !PT ;  /* 0x0000000400007c12 */ /* 0x002fc8000f8ec0ff */
[----:B------:R-:W-:-:S13]  /*41a0*/  ISETP.NE.AND P0, PT, R0, UR4, PT ;  /* 0x0000000400007c0c */ /* 0x000fda000bf05270 */
[----:B------:R-:W-:Y:S05]  /*41b0*/  @P0 BRA `(.L_x_83) ;  /* 0x00000000003c0947 */ /* 0x000fea0003800000 */
[----:B------:R-:W1:Y:S01]  /*41c0*/  S2R R2, SR_LANEID ;  /* 0x0000000000027919 */ /* 0x000e620000000000 */
[----:B------:R-:W-:Y:S01]  /*41d0*/  ULOP3.LUT UR5, URZ, UR5, URZ, 0x33, !UPT ;  /* 0x00000005ff057292 */ /* 0x000fe2000f8e33ff */
[----:B------:R-:W-:Y:S01]  /*41e0*/  LOP3.LUT R4, RZ, UR4, RZ, 0x33, !PT ;  /* 0x00000004ff047c12 */ /* 0x000fe2000f8e33ff */
[----:B------:R-:W-:Y:S02]  /*41f0*/  VOTEU.ANY UR4, UPT, PT ;  /* 0x0000000000047886 */ /* 0x000fe400038e0100 */
[----:B------:R-:W-:Y:S01]  /*4200*/  UFLO.U32 UR4, UR4 ;  /* 0x00000004000472bd */ /* 0x000fe200080e0000 */
[----:B------:R-:W2:Y:S01]  /*4210*/  REDUX UR6, R4 ;  /* 0x00000000040673c4 */ /* 0x000ea20000000000 */
[----:B------:R-:W-:-:S06]  /*4220*/  IMAD.U32 R0, RZ, RZ, UR5 ;  /* 0x00000005ff007e24 */ /* 0x000fcc000f8e00ff */
[----:B------:R4:W-:Y:S01]  /*4230*/  UTCATOMSWS.AND URZ, UR5 ;  /* 0x0000000500ff79e3 */ /* 0x0009e20008000000 */
[----:B------:R-:W3:Y:S01]  /*4240*/  REDUX UR7, R0 ;  /* 0x00000000000773c4 */ /* 0x000ee20000000000 */
[----:B-1----:R-:W-:Y:S01]  /*4250*/  ISETP.EQ.U32.AND P0, PT, R2, UR4, PT ;  /* 0x0000000402007c0c */ /* 0x002fe2000bf02070 */
[----:B--2---:R-:W-:Y:S01]  /*4260*/  IMAD.U32 R2, RZ, RZ, UR6 ;  /* 0x00000006ff027e24 */ /* 0x004fe2000f8e00ff */
[----:B---3--:R-:W-:-:S11]  /*4270*/  MOV R3, UR7 ;  /* 0x0000000700037c02 */ /* 0x008fd60008000f00 */
[----:B------:R4:W-:Y:S04]  /*4280*/  @P0 ATOMS.AND RZ, [UR8+0x14], R3 ;  /* 0x00001403ffff098c */ /* 0x0009e8000a800008 */
[----:B------:R4:W-:Y:S01]  /*4290*/  @P0 ATOMS.AND RZ, [UR8+0x18], R2 ;  /* 0x00001802ffff098c */ /* 0x0009e2000a800008 */
[----:B------:R-:W-:Y:S05]  /*42a0*/  BRA `(.L_x_84) ;  /* 0x0000000000147947 */ /* 0x000fea0003800000 */
.L_x_83:
[----:B------:R-:W-:Y:S02]  /*42b0*/  MOV R2, 0x42d0 ;  /* 0x000042d000027802 */ /* 0x000fe40000000f00 */
[----:B---3-5:R-:W-:Y:S05]  /*42c0*/  CALL.REL.NOINC `($__internal_0_$__cuda_sm10x_tcgen05_guardrail_trap_col_being_dealloced_not_returned_by_alloc) ;  /* 0x0000004c003c7944 */ /* 0x028fea0003c00000 */
[----:B------:R-:W-:Y:S05]  /*42d0*/  BRA `(.L_x_84) ;  /* 0x0000000000087947 */ /* 0x000fea0003800000 */
.L_x_82:
[----:B------:R-:W-:Y:S02]  /*42e0*/  MOV R2, 0x4300 ;  /* 0x0000430000027802 */ /* 0x000fe40000000f00 */
[----:B---3-5:R-:W-:Y:S05]  /*42f0*/  CALL.REL.NOINC `($__internal_2_$__cuda_sm10x_tcgen05_guardrail_trap_unallocated_columns_being_dealloced) ;  /* 0x0000004c00487944 */ /* 0x028fea0003c00000 */
.L_x_84:
[----:B------:R-:W-:Y:S01]  /*4300*/  NOP ;  /* 0x0000000000007918 */ /* 0x000fe20000000000 */
[----:B----4-:R-:W-:Y:S05]  /*4310*/  EXIT ;  /* 0x000000000000794d */ /* 0x010fea0003800000 */
.L_x_66:
[----:B------:R-:W-:-:S09]  /*4320*/  UISETP.NE.OR UP0, UPT, UR20, 0x3, !UP3 ;  /* 0x000000031400788c */ /* 0x000fd2000df05670 */
[----:B------:R-:W-:Y:S05]  /*4330*/  BRA.U UP0, `(.L_x_85) ;  /* 0x0000000d00907547 */ /* 0x000fea000b800000 */
[----:B------:R-:W2:Y:S01]  /*4340*/  LDCU.64 UR4, c[0x0][0x888] ;  /* 0x00011100ff0477ac */ /* 0x000ea20008000a00 */
[----:B------:R-:W3:Y:S01]  /*4350*/  LDC.64 R12, c[0x0][0x348] ;  /* 0x0000d200ff0c7b82 */ /* 0x000ee20000000a00 */
[----:B------:R-:W-:Y:S02]  /*4360*/  HFMA2 R9, -RZ, RZ, 0, 0 ;  /* 0x00000000ff097431 */ /* 0x000fe400000001ff */
[----:B------:R-:W-:Y:S01]  /*4370*/  IMAD.MOV.U32 R11, RZ, RZ, 0x1 ;  /* 0x00000001ff0b7424 */ /* 0x000fe200078e00ff */
[----:B------:R-:W4:Y:S01]  /*4380*/  LDCU UR38, c[0x0][0x370] ;  /* 0x00006e00ff2677ac */ /* 0x000f220008000800 */
[----:B------:R-:W-:Y:S01]  /*4390*/  IMAD.MOV.U32 R10, RZ, RZ, RZ ;  /* 0x000000ffff0a7224 */ /* 0x000fe200078e00ff */
[----:B------:R-:W-:Y:S01]  /*43a0*/  MOV R8, 0x2800 ;  /* 0x0000280000087802 */ /* 0x000fe20000000f00 */
[----:B------:R-:W4:Y:S01]  /*43b0*/  LDCU.128 UR48, c[0x0][0xb10] ;  /* 0x00016200ff3077ac */ /* 0x000f220008000c00 */
[----:B------:R-:W1:Y:S01]  /*43c0*/  LDCU UR37, c[0x0][0x374] ;  /* 0x00006e80ff2577ac */ /* 0x000e620008000800 */
[----:B------:R-:W1:Y:S01]  /*43d0*/  LDCU.64 UR30, c[0x0][0x890] ;  /* 0x00011200ff1e77ac */ /* 0x000e620008000a00 */
[----:B--2---:R-:W-:Y:S01]  /*43e0*/  UISETP.NE.U32.AND UP0, UPT, UR4, URZ, UPT ;  /* 0x000000ff0400728c */ /* 0x004fe2000bf05070 */
[----:B------:R-:W2:Y:S01]  /*43f0*/  LDCU UR15, c[0x0][0xb0c] ;  /* 0x00016180ff0f77ac */ /* 0x000ea20008000800 */
[----:B------:R-:W3:Y:S01]  /*4400*/  LDCU UR44, c[0x0][0xb20] ;  /* 0x00016400ff2c77ac */ /* 0x000ee20008000800 */
[----:B------:R-:W3:Y:S01]  /*4410*/  LDCU UR4, c[0x0][0xb30] ;  /* 0x00016600ff0477ac */ /* 0x000ee20008000800 */
[----:B------:R-:W-:Y:S01]  /*4420*/  UMOV UR21, 0x400 ;  /* 0x0000040000157882 */ /* 0x000fe20000000000 */
[----:B----4-:R-:W-:-:S02]  /*4430*/  UIMAD.WIDE.U32 UR6, UR38, UR48, URZ ;  /* 0x00000030260672a5 */ /* 0x010fc4000f8e00ff */
[----:B-1----:R-:W-:Y:S02]  /*4440*/  UIMAD.WIDE.U32 UR8, UR37, UR51, URZ ;  /* 0x00000033250872a5 */ /* 0x002fe4000f8e00ff */
[----:B------:R-:W-:Y:S02]  /*4450*/  ULEA UR21, UR61, UR21, 0x18 ;  /* 0x000000153d157291 */ /* 0x000fe4000f8ec0ff */
[----:B------:R-:W-:Y:S02]  /*4460*/  UISETP.NE.U32.AND UP6, UPT, UR30, URZ, UPT ;  /* 0x000000ff1e00728c */ /* 0x000fe4000bfc5070 */
[----:B------:R-:W-:Y:S02]  /*4470*/  UIADD3 UR39, UPT, UPT, UR21, 0xe0, URZ ;  /* 0x000000e015277890 */ /* 0x000fe4000fffe0ff */
[----:B------:R-:W-:Y:S02]  /*4480*/  UISETP.NE.AND.EX UP5, UPT, UR5, URZ, UPT, UP0 ;  /* 0x000000ff0500728c */ /* 0x000fe4000bfa5300 */
[----:B------:R-:W-:Y:S01]  /*4490*/  UISETP.NE.AND UP0, UPT, UR42, 0x1, UPT ;  /* 0x000000012a00788c */ /* 0x000fe2000bf05270 */
[----:B------:R-:W-:Y:S01]  /*44a0*/  UMOV UR6, UR7 ;  /* 0x0000000700067c82 */ /* 0x000fe20008000000 */
[----:B------:R-:W-:Y:S01]  /*44b0*/  UMOV UR40, UR9 ;  /* 0x0000000900287c82 */ /* 0x000fe20008000000 */
[----:B------:R-:W-:-:S02]  /*44c0*/  USEL UR43, URZ, 0x1, UP4 ;  /* 0x00000001ff2b7887 */ /* 0x000fc4000a000000 */
[----:B--2---:R-:W-:Y:S02]  /*44d0*/  UISETP.NE.AND UP0, UPT, UR15, 0x1, UPT ;  /* 0x000000010f00788c */ /* 0x004fe4000bf05270 */
[----:B------:R-:W-:Y:S02]  /*44e0*/  UPLOP3.LUT UP1, UPT, UPT, UPT, UPT, 0x40, 0x4 ;  /* 0x000000000004789c */ /* 0x000fe40003f2e870 */
[----:B------:R-:W-:Y:S01]  /*44f0*/  UISETP.GE.AND UP3, UPT, UR42, 0x1, UPT ;  /* 0x000000012a00788c */ /* 0x000fe2000bf66270 */
[----:B------:R-:W1:Y:S01]  /*4500*/  LDCU.64 UR22, c[0x0][0xb28] ;  /* 0x00016500ff1677ac */ /* 0x000e620008000a00 */
[----:B------:R-:W-:Y:S02]  /*4510*/  UISETP.NE.AND.EX UP6, UPT, UR31, URZ, UPT, UP6 ;  /* 0x000000ff1f00728c */ /* 0x000fe4000bfc5360 */
[----:B------:R-:W-:Y:S02]  /*4520*/  UPRMT UR39, UR61, 0x654, UR39 ;  /* 0x000006543d277896 */ /* 0x000fe40008000027 */
[----:B------:R-:W-:-:S02]  /*4530*/  USHF.R.U32.HI UR41, URZ, UR49, UR6 ;  /* 0x00000031ff297299 */ /* 0x000fc40008011606 */
[----:B---3--:R-:W-:Y:S02]  /*4540*/  USHF.R.U32.HI UR40, URZ, UR44, UR40 ;  /* 0x0000002cff287299 */ /* 0x008fe40008011628 */
[----:B------:R-:W-:Y:S02]  /*4550*/  UISETP.NE.AND UP0, UPT, UR50, 0x1, UPT ;  /* 0x000000013200788c */ /* 0x000fe4000bf05270 */
[----:B------:R-:W-:-:S11]  /*4560*/  UISETP.NE.AND UP4, UPT, UR4, 0x1, UPT ;  /* 0x000000010400788c */ /* 0x000fd6000bf85270 */
.L_x_93:
[C---:B------:R-:W-:Y:S02]  /*4570*/  LEA R3, R10.reuse, UR21, 0x3 ;  /* 0x000000150a037c11 */ /* 0x040fe4000f8e18ff */
[----:B------:R-:W-:Y:S02]  /*4580*/  SHF.L.U32 R0, R9, 0x1f, RZ ;  /* 0x0000001f09007819 */ /* 0x000fe400000006ff */
[----:B------:R-:W-:Y:S02]  /*4590*/  LEA R5, R10, UR21, 0x4 ;  /* 0x000000150a057c11 */ /* 0x000fe4000f8e20ff */
[----:B--2---:R-:W2:Y:S02]  /*45a0*/  SYNCS.PHASECHK.TRANS64.TRYWAIT P0, [R3+URZ+0x100], R0 ;  /* 0x00010000030075a7 */ /* 0x004ea400080011ff */
[----:B--2---:R-:W-:Y:S05]  /*45b0*/  @!P0 BRA `(.L_x_86) ;  /* 0x0000004400fc8947 */ /* 0x004fea0003800000 */
.L_x_164:
[----:B------:R-:W3:Y:S01]  /*45c0*/  LDS.128 R4, [R5+0x190] ;  /* 0x0001900005047984 */ /* 0x000ee20000000c00 */
[----:B------:R-:W-:Y:S01]  /*45d0*/  UISETP.GE.AND UP0, UPT, UR42, 0x1, UPT ;  /* 0x000000012a00788c */ /* 0x000fe2000bf06270 */
[----:B------:R-:W-:Y:S01]  /*45e0*/  @!PT LDS RZ, [RZ] ;  /* 0x00000000fffff984 */ /* 0x000fe20000000800 */
[----:B------:R-:W-:Y:S01]  /*45f0*/  @!PT LDS RZ, [RZ] ;  /* 0x00000000fffff984 */ /* 0x000fe20000000800 */
[----:B------:R-:W-:Y:S01]  /*4600*/  @!PT LDS RZ, [RZ] ;  /* 0x00000000fffff984 */ /* 0x000fe20000000800 */
[----:B------:R-:W-:Y:S01]  /*4610*/  @!PT LDS RZ, [RZ] ;  /* 0x00000000fffff984 */ /* 0x000fe20000000800 */
[----:B------:R4:W-:Y:S06]  /*4620*/  MEMBAR.ALL.CTA ;  /* 0x0000000000007992 */ /* 0x0009ec0000008000 */
[----:B----4-:R-:W4:Y:S01]  /*4630*/  FENCE.VIEW.ASYNC.S ;  /* 0x00000000000073c6 */ /* 0x010f220000000000 */
[----:B---3--:R-:W-:Y:S11]  /*4640*/  LOP3.LUT P0, RZ, R6, 0x1, RZ, 0xc0, !PT ;  /* 0x0000000106ff7812 */ /* 0x008ff6000780c0ff */
[----:B------:R-:W-:Y:S02]  /*4650*/  @!UPT UIADD3 URZ, UPT, UPT, URZ, URZ, URZ ;  /* 0x000000fffffff290 */ /* 0x000fe4000fffe0ff */
[----:B----4-:R-:W-:Y:S01]  /*4660*/  VOTEU.ANY UP3, P0 ;  /* 0x0000000000ff7886 */ /* 0x010fe20000060100 */
[----:B------:R-:W-:Y:S11]  /*4670*/  PLOP3.LUT P0, PT, PT, PT, UP3, 0x80, 0x8 ;  /* 0x000000000008781c */ /* 0x000ff60003f0f038 */
[----:B------:R-:W-:Y:S02]  /*4680*/  @!UPT UIADD3 URZ, UPT, UPT, URZ, URZ, URZ ;  /* 0x000000fffffff290 */ /* 0x000fe4000fffe0ff */
[----:B--2---:R-:W-:Y:S02]  /*4690*/  @P0 SHF.R.U32.HI R0, RZ, 0x10, R5 ;  /* 0x00000010ff000819 */ /* 0x004fe40000011605 */
[----:B------:R-:W-:Y:S02]  /*46a0*/  @P0 MOV R2, R4 ;  /* 0x0000000400020202 */ /* 0x000fe40000000f00 */
[----:B------:R-:W-:Y:S01]  /*46b0*/  @P0 R2UR UR4, R0 ;  /* 0x00000000000402ca */ /* 0x000fe200000e0000 */
[----:B------:R-:W-:Y:S01]  /*46c0*/  VIADD R0, R3, 0x110 ;  /* 0x0000011003007836 */ /* 0x000fe20000000000 */
[----:B------:R-:W-:Y:S02]  /*46d0*/  @P0 LOP3.LUT R4, R5, 0xffff, RZ, 0xc0, !PT ;  /* 0x0000ffff05040812 */ /* 0x000fe400078ec0ff */
[----:B------:R-:W-:Y:S02]  /*46e0*/  @P0 R2UR UR6, R2 ;  /* 0x00000000020602ca */ /* 0x000fe400000e0000 */
[----:B------:R-:W-:Y:S02]  /*46f0*/  PRMT R0, RZ, 0x654, R0 ;  /* 0x00000654ff007816 */ /* 0x000fe40000000000 */
[----:B------:R-:W-:Y:S02]  /*4700*/  @P0 R2UR UR5, R4 ;  /* 0x00000000040502ca */ /* 0x000fe400000e0000 */
[----:B------:R2:W-:Y:S03]  /*4710*/  SYNCS.ARRIVE.TRANS64.RED.A1T0 RZ, [R0+URZ], RZ ;  /* 0x000000ff00ff79a7 */ /* 0x0005e600081004ff */
[----:B------:R-:W-:Y:S04]  /*4720*/  @UP3 UMOV UR29, UR4 ;  /* 0x00000004001d3c82 */ /* 0x000fe80008000000 */
[----:B------:R-:W-:Y:S04]  /*4730*/  @UP3 UMOV UR14, UR6 ;  /* 0x00000006000e3c82 */ /* 0x000fe80008000000 */
[----:B------:R-:W-:Y:S01]  /*4740*/  @UP3 UMOV UR13, UR5 ;  /* 0x00000005000d3c82 */ /* 0x000fe20008000000 */
[----:B------:R-:W-:Y:S05]  /*4750*/  BRA.U !UP0, `(.L_x_87) ;  /* 0x0000000108c07547 */ /* 0x000fea000b800000 */
[----:B------:R-:W-:Y:S02]  /*4760*/  UIMAD.WIDE.U32 UR8, UR13, UR51, URZ ;  /* 0x000000330d0872a5 */ /* 0x000fe4000f8e00ff */
[----:B------:R-:W-:Y:S02]  /*4770*/  UP2UR UR12, UPR, URZ, 0x4 ;  /* 0x00000004ff0c7883 */ /* 0x000fe40008000000 */
[----:B------:R-:W-:Y:S02]  /*4780*/  UISETP.NE.AND UP2, UPT, UR50, 0x1, UPT ;  /* 0x000000013200788c */ /* 0x000fe4000bf45270 */
[----:B------:R-:W-:Y:S02]  /*4790*/  UIMAD.WIDE.U32 UR10, UR14, UR48, URZ ;  /* 0x000000300e0a72a5 */ /* 0x000fe4000f8e00ff */
[----:B------:R-:W-:Y:S02]  /*47a0*/  USEL UR4, UR37, UR40, !UP2 ;  /* 0x0000002825047287 */ /* 0x000fe4000d000000 */
[----:B------:R-:W-:Y:S02]  /*47b0*/  UISETP.NE.AND UP0, UPT, UR15, 0x1, UPT ;  /* 0x000000010f00788c */ /* 0x000fe4000bf05270 */
[----:B------:R-:W-:Y:S02]  /*47c0*/  UP2UR UR20, UPR, URZ, 0x2 ;  /* 0x00000002ff147883 */ /* 0x000fe40008000000 */
[----:B------:R-:W-:Y:S02]  /*47d0*/  UISETP.NE.AND UP1, UPT, UR42, 0x1, UPT ;  /* 0x000000012a00788c */ /* 0x000fe4000bf25270 */
[----:B-1----:R-:W-:Y:S02]  /*47e0*/  UIMAD.WIDE.U32 UR16, UR4, UR22, URZ ;  /* 0x00000016041072a5 */ /* 0x002fe4000f8e00ff */
[----:B------:R-:W-:Y:S01]  /*47f0*/  USEL UR7, UR38, UR41, !UP0 ;  /* 0x0000002926077287 */ /* 0x000fe2000c000000 */
[----:B------:R-:W-:Y:S02]  /*4800*/  UMOV UR5, UR9 ;  /* 0x0000000900057c82 */ /* 0x000fe40008000000 */
[----:B------:R-:W-:Y:S02]  /*4810*/  USHF.R.U32.HI UR6, URZ, UR44, UR5 ;  /* 0x0000002cff067299 */ /* 0x000fe40008011605 */
[----:B------:R-:W-:Y:S02]  /*4820*/  UIMAD.WIDE.U32 UR18, UR7, UR22, URZ ;  /* 0x00000016071272a5 */ /* 0x000fe4000f8e00ff */
[----:B------:R-:W-:Y:S02]  /*4830*/  USEL UR6, UR13, UR6, !UP2 ;  /* 0x000000060d067287 */ /* 0x000fe4000d000000 */
[----:B------:R-:W-:Y:S01]  /*4840*/  UISETP.NE.AND UP2, UPT, UR12, URZ, UPT ;  /* 0x000000ff0c00728c */ /* 0x000fe2000bf45270 */
[----:B------:R-:W-:Y:S01]  /*4850*/  UMOV UR5, UR11 ;  /* 0x0000000b00057c82 */ /* 0x000fe20008000000 */
[----:B------:R-:W-:Y:S02]  /*4860*/  UIMAD.WIDE.U32 UR10, UR6, UR22, URZ ;  /* 0x00000016060a72a5 */ /* 0x000fe4000f8e00ff */
[----:B------:R-:W-:Y:S03]  /*4870*/  USHF.R.U32.HI UR8, URZ, UR49, UR5 ;  /* 0x00000031ff087299 */ /* 0x000fe60008011605 */
[----:B------:R-:W-:Y:S02]  /*4880*/  UMOV UR5, UR17 ;  /* 0x0000001100057c82 */ /* 0x000fe40008000000 */
[----:B------:R-:W-:Y:S03]  /*4890*/  @UP1 USHF.R.U32.HI UR4, URZ, UR23, UR5 ;  /* 0x00000017ff041299 */ /* 0x000fe60008011605 */
[----:B------:R-:W-:Y:S01]  /*48a0*/  UMOV UR5, UR19 ;  /* 0x0000001300057c82 */ /* 0x000fe20008000000 */
[----:B------:R-:W-:Y:S02]  /*48b0*/  UIMAD UR4, UR42, UR4, URZ ;  /* 0x000000042a0472a4 */ /* 0x000fe4000f8e02ff */
[----:B------:R-:W-:Y:S02]  /*48c0*/  @UP1 USHF.R.U32.HI UR7, URZ, UR23, UR5 ;  /* 0x00000017ff071299 */ /* 0x000fe40008011605 */
[----:B------:R-:W-:Y:S02]  /*48d0*/  USEL UR5, UR14, UR8, !UP0 ;  /* 0x000000080e057287 */ /* 0x000fe4000c000000 */
[----:B------:R-:W-:Y:S02]  /*48e0*/  UIMAD UR8, UR42, UR7, URZ ;  /* 0x000000072a0872a4 */ /* 0x000fe4000f8e02ff */
[----:B------:R-:W-:Y:S03]  /*48f0*/  UISETP.GE.AND UP0, UPT, UR6, UR4, UPT ;  /* 0x000000040600728c */ /* 0x000fe6000bf06270 */
[----:B------:R-:W-:Y:S01]  /*4900*/  UMOV UR4, UR11 ;  /* 0x0000000b00047c82 */ /* 0x000fe20008000000 */
[----:B------:R-:W-:Y:S02]  /*4910*/  UISETP.GE.OR UP0, UPT, UR5, UR8, UP0 ;  /* 0x000000080500728c */ /* 0x000fe40008706670 */
[----:B------:R-:W-:Y:S02]  /*4920*/  USHF.R.U32.HI UR4, URZ, UR23, UR4 ;  /* 0x00000017ff047299 */ /* 0x000fe40008011604 */
[----:B------:R-:W-:Y:S02]  /*4930*/  UIMAD.WIDE.U32 UR8, UR5, UR22, URZ ;  /* 0x00000016050872a5 */ /* 0x000fe4000f8e00ff */
[----:B------:R-:W-:Y:S04]  /*4940*/  USEL UR10, UR6, UR4, !UP1 ;  /* 0x00000004060a7287 */ /* 0x000fe8000c800000 */
[----:B------:R-:W-:Y:S01]  /*4950*/  UIADD3 UR11, UPT, UPT, -UR10, URZ, URZ ;  /* 0x000000ff0a0b7290 */ /* 0x000fe2000fffe1ff */
[----:B------:R-:W-:Y:S02]  /*4960*/  @!UP0 UMOV UR4, UR9 ;  /* 0x0000000900048c82 */ /* 0x000fe40008000000 */
[----:B------:R-:W-:Y:S02]  /*4970*/  @!UP0 USHF.R.U32.HI UR4, URZ, UR23, UR4 ;  /* 0x00000017ff048299 */ /* 0x000fe40008011604 */
[----:B------:R-:W-:Y:S02]  /*4980*/  UIMAD UR8, UR42, UR11, UR6 ;  /* 0x0000000b2a0872a4 */ /* 0x000fe4000f8e0206 */
[----:B------:R-:W-:Y:S02]  /*4990*/  @!UP0 USEL UR4, UR5, UR4, !UP1 ;  /* 0x0000000405048287 */ /* 0x000fe4000c800000 */
[----:B------:R-:W-:Y:S02]  /*49a0*/  UISETP.NE.AND UP1, UPT, UR20, URZ, UPT ;  /* 0x000000ff1400728c */ /* 0x000fe4000bf25270 */
[----:B------:R-:W-:Y:S02]  /*49b0*/  @!UP0 UIMAD UR7, UR7, UR8, UR4 ;  /* 0x00000008070782a4 */ /* 0x000fe4000f8e0204 */
[----:B------:R-:W-:Y:S02]  /*49c0*/  @!UP0 UIADD3 UR9, UPT, UPT, UR10, -UR4, URZ ;  /* 0x800000040a098290 */ /* 0x000fe4000fffe0ff */
[----:B------:R-:W-:Y:S02]  /*49d0*/  UIADD3 UR8, UPT, UPT, -UR6, URZ, URZ ;  /* 0x000000ff06087290 */ /* 0x000fe4000fffe1ff */
[----:B------:R-:W-:Y:S02]  /*49e0*/  UIADD3 UR4, UPT, UPT, -UR5, URZ, URZ ;  /* 0x000000ff05047290 */ /* 0x000fe4000fffe1ff */
[----:B------:R-:W-:Y:S03]  /*49f0*/  @!UP0 UIMAD UR6, UR9, UR42, UR5 ;  /* 0x0000002a090682a4 */ /* 0x000fe6000f8e0205 */
[----:B------:R-:W-:Y:S01]  /*4a00*/  @!UP0 UMOV UR5, UR7 ;  /* 0x0000000700058c82 */ /* 0x000fe20008000000 */
[----:B------:R-:W-:Y:S02]  /*4a10*/  UIMAD UR7, UR15, UR4, UR14 ;  /* 0x000000040f0772a4 */ /* 0x000fe4000f8e020e */
[----:B------:R-:W-:Y:S02]  /*4a20*/  UIMAD UR4, UR50, UR8, UR13 ;  /* 0x00000008320472a4 */ /* 0x000fe4000f8e020d */
[----:B------:R-:W-:Y:S02]  /*4a30*/  UIMAD UR14, UR5, UR15, UR7 ;  /* 0x0000000f050e72a4 */ /* 0x000fe4000f8e0207 */
[----:B------:R-:W-:Y:S11]  /*4a40*/  UIMAD UR13, UR6, UR50, UR4 ;  /* 0x00000032060d72a4 */ /* 0x000ff6000f8e0204 */
[----:B------:R-:W-:Y:S01]  /*4a50*/  @!UPT UIADD3 URZ, UPT, UPT, URZ, URZ, URZ ;  /* 0x000000fffffff290 */ /* 0x000fe2000fffe0ff */
.L_x_87:
[----:B------:R-:W3:Y:S01]  /*4a60*/  @!UP4 LDCU.128 UR8, c[0x0][0xb10] ;  /* 0x00016200ff08c7ac */ /* 0x000ee20008000c00 */
[----:B------:R-:W-:Y:S02]  /*4a70*/  ISETP.NE.U32.AND P0, PT, RZ, UR30, PT ;  /* 0x0000001eff007c0c */ /* 0x000fe4000bf05070 */
[----:B------:R-:W-:Y:S02]  /*4a80*/  SHF.L.U32 R2, R11, 0x1f, RZ ;  /* 0x0000001f0b027819 */ /* 0x000fe400000006ff */
[----:B------:R-:W-:Y:S01]  /*4a90*/  ISETP.NE.AND.EX P0, PT, RZ, UR31, PT, P0 ;  /* 0x0000001fff007c0c */ /* 0x000fe2000bf05300 */
[----:B------:R-:W4:Y:S01]  /*4aa0*/  @!UP4 LDCU UR5, c[0x0][0xb0c] ;  /* 0x00016180ff05c7ac */ /* 0x000f220008000800 */
[----:B---3--:R-:W-:Y:S07]  /*4ab0*/  UIMAD.WIDE.U32 UR6, UR14, UR8, URZ ;  /* 0x000000080e0672a5 */ /* 0x008fee000f8e00ff */
[----:B------:R-:W-:Y:S01]  /*4ac0*/  @!UP4 UMOV UR4, UR7 ;  /* 0x000000070004cc82 */ /* 0x000fe20008000000 */
[----:B----4-:R-:W-:Y:S02]  /*4ad0*/  @!UP4 UISETP.NE.AND UP0, UPT, UR5, 0x1, UPT ;  /* 0x000000010500c88c */ /* 0x010fe4000bf05270 */
[----:B------:R-:W-:Y:S02]  /*4ae0*/  @!UP4 USHF.R.U32.HI UR4, URZ, UR9, UR4 ;  /* 0x00000009ff04c299 */ /* 0x000fe40008011604 */
[----:B------:R-:W-:Y:S02]  /*4af0*/  UIMAD.WIDE.U32 UR6, UR13, UR11, URZ ;  /* 0x0000000b0d0672a5 */ /* 0x000fe4000f8e00ff */
[----:B------:R-:W-:Y:S02]  /*4b00*/  @!UP4 USEL UR8, UR14, UR4, !UP0 ;  /* 0x000000040e08c287 */ /* 0x000fe4000c000000 */
[----:B------:R-:W-:Y:S03]  /*4b10*/  @!UP4 UISETP.NE.AND UP0, UPT, UR10, 0x1, UPT ;  /* 0x000000010a00c88c */ /* 0x000fe6000bf05270 */
[----:B------:R-:W-:Y:S02]  /*4b20*/  @!UP4 UMOV UR6, UR7 ;  /* 0x000000070006cc82 */ /* 0x000fe40008000000 */
[----:B------:R-:W3:Y:S02]  /*4b30*/  @!UP4 LDCU UR4, c[0x0][0xb20] ;  /* 0x00016400ff04c7ac */ /* 0x000ee40008000800 */
[----:B---3--:R-:W-:Y:S04]  /*4b40*/  @!UP4 USHF.R.U32.HI UR6, URZ, UR4, UR6 ;  /* 0x00000004ff06c299 */ /* 0x008fe80008011606 */
[----:B------:R-:W-:Y:S04]  /*4b50*/  @!UP4 USEL UR6, UR13, UR6, !UP0 ;  /* 0x000000060d06c287 */ /* 0x000fe8000c000000 */
[----:B------:R-:W-:Y:S02]  /*4b60*/  @!UP4 UIADD3 UR4, UPT, UPT, -UR8, UR6, URZ ;  /* 0x000000060804c290 */ /* 0x000fe4000fffe1ff */
[----:B------:R-:W-:Y:S02]  /*4b70*/  @!UP4 UIADD3 UR6, UPT, UPT, UR8, -UR6, URZ ;  /* 0x800000060806c290 */ /* 0x000fe4000fffe0ff */
[----:B------:R-:W-:Y:S02]  /*4b80*/  @!UP4 UIMAD UR14, UR4, UR5, UR14 ;  /* 0x00000005040ec2a4 */ /* 0x000fe4000f8e020e */
[----:B------:R-:W-:Y:S01]  /*4b90*/  @!UP4 UIMAD UR13, UR6, UR10, UR13 ;  /* 0x0000000a060dc2a4 */ /* 0x000fe2000f8e020d */
[----:B------:R-:W-:Y:S11]  /*4ba0*/  BRA.U UP1, `(.L_x_88) ;  /* 0x0000000101107547 */ /* 0x000ff6000b800000 */
[----:B--2---:R-:W-:Y:S04]  /*4bb0*/  MOV R0, UR43 ;  /* 0x0000002b00007c02 */ /* 0x004fe80008000f00 */
[----:B------:R-:W-:Y:S04]  /*4bc0*/  SHF.L.U32 R3, R0, 0x1f, RZ ;  /* 0x0000001f00037819 */ /* 0x000fe800000006ff */
[----:B------:R-:W2:Y:S02]  /*4bd0*/  SYNCS.PHASECHK.TRANS64.TRYWAIT P1, [UR21+0xf8], R3 ;  /* 0x0000f803ff0075a7 */ /* 0x000ea40008021115 */
[----:B--2---:R-:W-:Y:S05]  /*4be0*/  @!P1 BRA `(.L_x_89) ;  /* 0x0000004000849947 */ /* 0x004fea0003800000 */
.L_x_88:
[----:B------:R-:W-:Y:S05]  /*4bf0*/  BRA.U !UP6, `(.L_x_90) ;  /* 0x000000010e387547 */ /* 0x000fea000b800000 */
[----:B------:R-:W-:Y:S01]  /*4c00*/  UPLOP3.LUT UP2, UPT, UPT, UPT, UP5, 0x80, 0x8 ;  /* 0x000000000008789c */ /* 0x000fe20003f4f050 */
[----:B--2---:R-:W-:Y:S01]  /*4c10*/  HFMA2 R0, -RZ, RZ, 0, 5.9604644775390625e-08 ;  /* 0x00000001ff007431 */ /* 0x004fe200000001ff */
[----:B------:R-:W2:Y:S01]  /*4c20*/  LDCU.64 UR8, c[0x0][0x358] ;  /* 0x00006b00ff0877ac */ /* 0x000ea20008000a00 */
[----:B------:R-:W-:Y:S03]  /*4c30*/  IMAD.MOV.U32 R188, RZ, RZ, 0x1 ;  /* 0x00000001ffbc7424 */ /* 0x000fe600078e00ff */
[----:B------:R-:W-:Y:S05]  /*4c40*/  PLOP3.LUT P1, PT, PT, PT, UP2, 0x80, 0x8 ;  /* 0x000000000008781c */ /* 0x000fea0003f2f028 */
[----:B------:R-:W3:Y:S01]  /*4c50*/  @UP2 LDCU.64 UR4, c[0x0][0x888] ;  /* 0x00011100ff0427ac */ /* 0x000ee20008000a00 */
[----:B------:R-:W-:Y:S07]  /*4c60*/  @UP2 UIMAD UR6, UR36, UR30, URZ ;  /* 0x0000001e240622a4 */ /* 0x000fee000f8e02ff */
[----:B------:R-:W-:Y:S01]  /*4c70*/  @!P1 PRMT R188, R0, 0x7610, R188 ;  /* 0x0000761000bc9816 */ /* 0x000fe200000000bc */
[----:B---3--:R-:W-:Y:S06]  /*4c80*/  @UP2 UIMAD.WIDE UR4, UR6, 0x4, UR4 ;  /* 0x00000004060428a5 */ /* 0x008fec000f8e0204 */
[----:B------:R-:W-:Y:S01]  /*4c90*/  IMAD.U32 R4, RZ, RZ, UR4 ;  /* 0x00000004ff047e24 */ /* 0x000fe2000f8e00ff */
[----:B------:R-:W-:Y:S04]  /*4ca0*/  MOV R5, UR5 ;  /* 0x0000000500057c02 */ /* 0x000fe80008000f00 */
[----:B------:R-:W3:Y:S01]  /*4cb0*/  @!UP2 LDCU UR4, c[0x0][0x880] ;  /* 0x00011000ff04a7ac */ /* 0x000ee20008000800 */
[----:B--2--5:R4:W5:Y:S02]  /*4cc0*/  @P1 LDG.E R91, desc[UR8][R4.64] ;  /* 0x00000008045b1981 */ /* 0x024964000c1e1900 */
[----:B---34-:R-:W-:Y:S07]  /*4cd0*/  @!P1 IMAD.U32 R91, RZ, RZ, UR4 ;  /* 0x00000004ff5b9e24 */ /* 0x018fee000f8e00ff */
.L_x_90:
[----:B-----5:R-:W-:Y:S01]  /*4ce0*/  @!P0 FSETP.EQ.AND P2, PT, R91, RZ, PT ;  /* 0x000000ff5b00820b */ /* 0x020fe20003f42000 */
[----:B------:R-:W-:Y:S01]  /*4cf0*/  @!UPT UIADD3 URZ, UPT, UPT, URZ, URZ, URZ ;  /* 0x000000fffffff290 */ /* 0x000fe2000fffe0ff */
[----:B------:R-:W-:Y:S11]  /*4d00*/  @!P0 BRA `(.L_x_91) ;  /* 0x0000000000148947 */ /* 0x000ff60003800000 */
[----:B------:R-:W-:Y:S02]  /*4d10*/  LOP3.LUT P0, RZ, R188, 0xff, RZ, 0xc0, !PT ;  /* 0x000000ffbcff7812 */ /* 0x000fe4000780c0ff */
[----:B------:R-:W-:Y:S04]  /*4d20*/  PLOP3.LUT P2, PT, PT, PT, UP2, 0x80, 0x8 ;  /* 0x000000000008781c */ /* 0x000fe80003f4f028 */
[----:B------:R-:W-:Y:S07]  /*4d30*/  PLOP3.LUT P2, PT, P2, PT, PT, 0x8, 0x80 ;  /* 0x000000000080781c */ /* 0x000fee000174e170 */
[----:B------:R-:W-:Y:S11]  /*4d40*/  @P0 FSETP.EQ.AND P2, PT, R91, RZ, PT ;  /* 0x000000ff5b00020b */ /* 0x000ff60003f42000 */
[----:B------:R-:W-:Y:S02]  /*4d50*/  @!UPT UIADD3 URZ, UPT, UPT, URZ, URZ, URZ ;  /* 0x000000fffffff290 */ /* 0x000fe4000fffe0ff */
.L_x_91:
[----:B------:R-:W3:Y:S01]  /*4d60*/  SYNCS.PHASECHK.TRANS64.TRYWAIT P0, [UR21+0xe8], R2 ;  /* 0x0000e802ff0075a7 */ /* 0x000ee20008001115 */
[----:B------:R-:W-:Y:S02]  /*4d70*/  ELECT P1, URZ, PT ;  /* 0x0000000000ff782f */ /* 0x000fe40003820000 */
[----:B------:R-:W-:Y:S01]  /*4d80*/  IADD3 R10, PT, PT, R10, 0x1, RZ ;  /* 0x000000010a0a7810 */ /* 0x000fe20007ffe0ff */
[----:B---3--:R-:W-:Y:S10]  /*4d90*/  @!P0 BRA `(.L_x_92) ;  /* 0x0000004000308947 */ /* 0x008ff40003800000 */
.L_x_167:
[----:B------:R-:W-:Y:S01]  /*4da0*/  PLOP3.LUT P1, PT, P2, P1, PT, 0xf2, 0x2f ;  /* 0x00000000002f781c */ /* 0x000fe20001723e72 */
[----:B------:R-:W-:Y:S01]  /*4db0*/  UMOV UR6, 0x0 ;  /* 0x0000000000067882 */ /* 0x000fe20000000000 */
[----:B------:R-:W-:Y:S01]  /*4dc0*/  UMOV UR7, 0x10000000 ;  /* 0x1000000000077882 */ /* 0x000fe20000000000 */
[----:B------:R-:W-:Y:S01]  /*4dd0*/  UMOV UR28, UR36 ;  /* 0x00000024001c7c82 */ /* 0x000fe20008000000 */
[----:B------:R-:W-:Y:S01]  /*4de0*/  UMOV UR12, UR36 ;  /* 0x00000024000c7c82 */ /* 0x000fe20008000000 */
[----:B------:R-:W-:Y:S01]  /*4df0*/  UMOV UR20, UR36 ;  /* 0x0000002400147c82 */ /* 0x000fe20008000000 */
[----:B------:R-:W-:Y:S07]  /*4e00*/  LOP3.LUT R11, R11, 0x1, RZ, 0x3c, !PT ;  /* 0x000000010b0b7812 */ /* 0x000fee00078e3cff */
[----:B--2---:R-:W-:Y:S01]  /*4e10*/  @!P1 IADD3 R2, P0, PT, R12, 0x580, RZ ;  /* 0x000005800c029810 */ /* 0x004fe20007f1e0ff */
[----:B------:R-:W-:Y:S01]  /*4e20*/  VOTEU.ALL UP1, P1 ;  /* 0x0000000000ff7886 */ /* 0x000fe20000820000 */
[----:B------:R-:W-:Y:S02]  /*4e30*/  VOTEU.ALL UP0, P1 ;  /* 0x0000000000ff7886 */ /* 0x000fe40000800000 */
[----:B------:R-:W-:Y:S01]  /*4e40*/  @!P1 R2UR UR5, R2 ;  /* 0x00000000020592ca */ /* 0x000fe200000e0000 */
[----:B------:R-:W-:Y:S01]  /*4e50*/  @!P1 IMAD.X R0, RZ, RZ, R13, P0 ;  /* 0x000000ffff009224 */ /* 0x000fe200000e060d */
[----:B------:R-:W-:Y:S01]  /*4e60*/  ISETP.NE.AND P0, PT, R10, 0x2, PT ;  /* 0x000000020a00780c */ /* 0x000fe20003f05270 */
[----:B------:R-:W-:Y:S02]  /*4e70*/  @!UP0 USHF.L.U32 UR35, UR45, 0x6, URZ ;  /* 0x000000062d238899 */ /* 0x000fe400080006ff */
[----:B------:R-:W-:Y:S01]  /*4e80*/  @!UP0 UIMAD UR34, UR46, 0xa0, URZ ;  /* 0x000000a02e2288a4 */ /* 0x000fe2000f8e02ff */
[----:B------:R-:W-:Y:S01]  /*4e90*/  @!P1 R2UR UR4, R0 ;  /* 0x00000000000492ca */ /* 0x000fe200000e0000 */
[----:B------:R-:W-:Y:S01]  /*4ea0*/  @!UP0 UIADD3 UR32, UPT, UPT, UR21, 0x200, URZ ;  /* 0x0000020015208890 */ /* 0x000fe2000fffe0ff */
[----:B------:R-:W-:Y:S01]  /*4eb0*/  SEL R0, RZ, 0x1, P0 ;  /* 0x00000001ff007807 */ /* 0x000fe20000000000 */
[----:B------:R-:W-:Y:S01]  /*4ec0*/  @!UP0 UIADD3 UR33, UPT, UPT, UR21, 0xe0, URZ ;  /* 0x000000e015218890 */ /* 0x000fe2000fffe0ff */
[----:B------:R-:W-:Y:S01]  /*4ed0*/  SEL R10, R10, RZ, P0 ;  /* 0x000000ff0a0a7207 */ /* 0x000fe20000000000 */
[----:B------:R-:W-:Y:S01]  /*4ee0*/  @!UP0 UIADD3 UR24, UPT, UPT, UR21, 0xa00, URZ ;  /* 0x00000a0015188890 */ /* 0x000fe2000fffe0ff */
[----:B------:R-:W-:Y:S01]  /*4ef0*/  LOP3.LUT R9, R9, R0, RZ, 0x3c, !PT ;  /* 0x0000000009097212 */ /* 0x000fe200078e3cff */
[----:B------:R-:W-:Y:S01]  /*4f00*/  IMAD.U32 R2, RZ, RZ, UR5 ;  /* 0x00000005ff027e24 */ /* 0x000fe2000f8e00ff */
[----:B------:R-:W-:Y:S02]  /*4f10*/  @!UP0 UIADD3 UR26, UPT, UPT, UR34, 0x20, URZ ;  /* 0x00000020221a8890 */ /* 0x000fe4000fffe0ff */
[----:B------:R-:W-:Y:S01]  /*4f20*/  UMOV UR25, UR33 ;  /* 0x0000002100197c82 */ /* 0x000fe20008000000 */
[----:B------:R-:W-:Y:S01]  /*4f30*/  UMOV UR27, UR35 ;  /* 0x00000023001b7c82 */ /* 0x000fe20008000000 */
[----:B------:R-:W-:Y:S01]  /*4f40*/  @!UP0 UIADD3 UR8, UPT, UPT, UR21, 0x1200, URZ ;  /* 0x0000120015088890 */ /* 0x000fe2000fffe0ff */
[----:B------:R-:W-:Y:S01]  /*4f50*/  IMAD.U32 R3, RZ, RZ, UR4 ;  /* 0x00000004ff037e24 */ /* 0x000fe2000f8e00ff */
[----:B------:R-:W-:Y:S01]  /*4f60*/  @!P1 R2UR UR4, R2 ;  /* 0x00000000020492ca */ /* 0x000fe200000e0000 */
[----:B------:R-:W-:Y:S01]  /*4f70*/  @!UP0 UIADD3 UR10, UPT, UPT, UR34, 0x40, URZ ;  /* 0x00000040220a8890 */ /* 0x000fe2000fffe0ff */
[----:B------:R-:W-:Y:S02]  /*4f80*/  UMOV UR9, UR33 ;  /* 0x0000002100097c82 */ /* 0x000fe40008000000 */
[----:B------:R-:W-:Y:S01]  /*4f90*/  @!P1 R2UR UR5, R3 ;  /* 0x00000000030592ca */ /* 0x000fe200000e0000 */
[----:B------:R-:W-:Y:S01]  /*4fa0*/  UMOV UR11, UR35 ;  /* 0x00000023000b7c82 */ /* 0x000fe20008000000 */
[----:B------:R-:W-:Y:S02]  /*4fb0*/  @!UP0 UIADD3 UR16, UPT, UPT, UR21, 0x1a00, URZ ;  /* 0x00001a0015108890 */ /* 0x000fe4000fffe0ff */
[----:B------:R-:W-:Y:S01]  /*4fc0*/  @!UP0 UIADD3 UR18, UPT, UPT, UR34, 0x60, URZ ;  /* 0x0000006022128890 */ /* 0x000fe2000fffe0ff */
[----:B------:R-:W-:Y:S01]  /*4fd0*/  UMOV UR17, UR33 ;  /* 0x0000002100117c82 */ /* 0x000fe20008000000 */
[----:B------:R-:W-:Y:S01]  /*4fe0*/  UMOV UR19, UR35 ;  /* 0x0000002300137c82 */ /* 0x000fe20008000000 */
[----:B------:R-:W-:Y:S02]  /*4ff0*/  UIADD3 UR46, UPT, UPT, UR13, UR55, URZ ;  /* 0x000000370d2e7290 */ /* 0x000fe4000fffe0ff */
[----:B------:R-:W-:Y:S04]  /*5000*/  UIADD3 UR45, UPT, UPT, UR14, UR58, URZ ;  /* 0x0000003a0e2d7290 */ /* 0x000fe8000fffe0ff */
[----:B------:R2:W-:Y:S01]  /*5010*/  @!UP1 UTMALDG.3D [UR32], [UR4], desc[UR6] ;  /* 0x00000620040095b4 */ /* 0x0005e20008011000 */
[----:B------:R-:W-:Y:S05]  /*5020*/  VOTEU.ALL UP1, P1 ;  /* 0x0000000000ff7886 */ /* 0x000fea0000820000 */
[----:B------:R-:W-:Y:S01]  /*5030*/  @!UP1 UTMALDG.3D [UR24], [UR4], desc[UR6] ;  /* 0x00000618040095b4 */ /* 0x000fe20008011000 */
[----:B------:R-:W-:Y:S05]  /*5040*/  VOTEU.ALL UP1, P1 ;  /* 0x0000000000ff7886 */ /* 0x000fea0000820000 */
[----:B------:R3:W-:Y:S01]  /*5050*/  @!UP1 UTMALDG.3D [UR8], [UR4], desc[UR6] ;  /* 0x00000608040095b4 */ /* 0x0007e20008011000 */
[----:B------:R-:W-:Y:S01]  /*5060*/  UPLOP3.LUT UP1, UPT, UPT, UPT, UPT, 0x80, 0x8 ;  /* 0x000000000008789c */ /* 0x000fe20003f2f070 */
[----:B--2---:R-:W-:Y:S01]  /*5070*/  UMOV UR36, UR29 ;  /* 0x0000001d00247c82 */ /* 0x004fe20008000000 */
[----:B---3--:R-:W-:Y:S02]  /*5080*/  @!UP0 UIADD3 UR8, UPT, UPT, UR21, 0x2200, URZ ;  /* 0x0000220015088890 */ /* 0x008fe4000fffe0ff */
[----:B------:R-:W-:Y:S01]  /*5090*/  @!UP0 UIADD3 UR10, UPT, UPT, UR34, 0x80, URZ ;  /* 0x00000080220a8890 */ /* 0x000fe2000fffe0ff */
[----:B------:R-:W-:Y:S05]  /*50a0*/  VOTEU.ALL UP0, P1 ;  /* 0x0000000000ff7886 */ /* 0x000fea0000800000 */
[----:B------:R2:W-:Y:S01]  /*50b0*/  @!UP0 UTMALDG.3D [UR16], [UR4], desc[UR6] ;  /* 0x00000610040085b4 */ /* 0x0005e20008011000 */
[----:B------:R-:W-:Y:S05]  /*50c0*/  VOTEU.ALL UP0, P1 ;  /* 0x0000000000ff7886 */ /* 0x000fea0000800000 */
[----:B------:R2:W-:Y:S01]  /*50d0*/  @!UP0 UTMALDG.3D [UR8], [UR4], desc[UR6] ;  /* 0x00000608040085b4 */ /* 0x0005e20008011000 */
[----:B------:R2:W-:Y:S01]  /*50e0*/  @!P1 SYNCS.ARRIVE.TRANS64.RED.A0TR RZ, [UR21+0xe0], R8 ;  /* 0x0000e008ffff99a7 */ /* 0x0005e20008300415 */
[----:B------:R-:W-:Y:S01]  /*50f0*/  SYNCS.ARRIVE.TRANS64.RED.A1T0 RZ, [UR39], RZ ;  /* 0x000000ffffff79a7 */ /* 0x000fe20008100427 */
[----:B------:R-:W-:Y:S05]  /*5100*/  BRA.U UP3, `(.L_x_93) ;  /* 0xfffffff503187547 */ /* 0x000fea000b83ffff */
[----:B------:R-:W-:Y:S07]  /*5110*/  MOV R0, UR21 ;  /* 0x0000001500007c02 */ /* 0x000fee0008000f00 */
.L_x_94:
[----:B---3--:R-:W-:-:S04]  /*5120*/  SHF.L.U32 R3, R11, 0x1f, RZ ;  /* 0x0000001f0b037819 */ /* 0x008fc800000006ff */
[----:B------:R3:W4:Y:S03]  /*5130*/  SYNCS.PHASECHK.TRANS64.TRYWAIT P0, [R0+URZ+0xe8], R3 ;  /* 0x0000e803000075a7 */ /* 0x00072600080011ff */
[----:B----4-:R-:W-:Y:S05]  /*5140*/  @!P0 NANOSLEEP.SYNCS 0x989680 ;  /* 0x009896800000895d */ /* 0x010fea0003900000 */
[----:B------:R-:W4:Y:S02]  /*5150*/  @!P0 SYNCS.PHASECHK.TRANS64 P0, [R0+URZ+0xe8], R3 ;  /* 0x0000e803000085a7 */ /* 0x000f2400080010ff */
[----:B-12-4-:R-:W-:Y:S05]  /*5160*/  @P0 EXIT ;  /* 0x000000000000094d */ /* 0x016fea0003800000 */
[----:B------:R-:W-:Y:S05]  /*5170*/  BRA `(.L_x_94) ;  /* 0xfffffffc00e87947 */ /* 0x000fea000383ffff */
.L_x_85:
[----:B------:R-:W-:-:S06]  /*5180*/  UISETP.GE.AND UP0, UPT, UR20, 0x4, UPT ;  /* 0x000000041400788c */ /* 0x000fcc000bf06270 */
[----:B------:R-:W-:-:S13]  /*5190*/  PLOP3.LUT P0, PT, PT, PT, UP0, 0x80, 0x8 ;  /* 0x000000000008781c */ /* 0x000fda0003f0f008 */
[----:B-1----:R-:W-:Y:S05]  /*51a0*/  @!P0 EXIT ;  /* 0x000000000000894d */ /* 0x002fea0003800000 */
[----:B------:R-:W-:Y:S01]  /*51b0*/  BAR.SYNC.DEFER_BLOCKING 0x6, 0xa0 ;  /* 0x0182800000007b1d */ /* 0x000fe20000010000 */
[C---:B------:R-:W-:Y:S01]  /*51c0*/  IMAD.SHL.U32 R6, R178.reuse, 0x20, RZ ;  /* 0x00000020b2067824 */ /* 0x040fe200078e00ff */
[----:B------:R-:W-:Y:S01]  /*51d0*/  CS2R R192, SRZ ;  /* 0x0000000000c07805 */ /* 0x000fe2000001ff00 */
[C---:B------:R-:W-:Y:S01]  /*51e0*/  IMAD.SHL.U32 R179, R178.reuse, 0x10, RZ ;  /* 0x00000010b2b37824 */ /* 0x040fe200078e00ff */
[----:B------:R-:W-:Y:S01]  /*51f0*/  CS2R R190, SRZ ;  /* 0x0000000000be7805 */ /* 0x000fe2000001ff00 */
[----:B------:R-:W-:Y:S01]  /*5200*/  IMAD.U32 R2, R178, 0x10000, RZ ;  /* 0x00010000b2027824 */ /* 0x000fe200078e00ff */
[----:B------:R-:W-:Y:S02]  /*5210*/  UMOV UR44, 0x400 ;  /* 0x00000400002c7882 */ /* 0x000fe40000000000 */
[----:B------:R-:W1:Y:S01]  /*5220*/  LDC.64 R174, c[0x0][0x888] ;  /* 0x00022200ffae7b82 */ /* 0x000e620000000a00 */
[----:B------:R-:W-:Y:S01]  /*5230*/  ULEA UR44, UR61, UR44, 0x18 ;  /* 0x0000002c3d2c7291 */ /* 0x000fe2000f8ec0ff */
[----:B------:R-:W-:Y:S01]  /*5240*/  LOP3.LUT R5, R6, 0x80, RZ, 0xc0, !PT ;  /* 0x0000008006057812 */ /* 0x000fe200078ec0ff */
[----:B------:R-:W-:Y:S01]  /*5250*/  IMAD.SHL.U32 R4, R178, 0x4, RZ ;  /* 0x00000004b2047824 */ /* 0x000fe200078e00ff */
[----:B------:R-:W-:Y:S01]  /*5260*/  LOP3.LUT R179, R179, 0x600, RZ, 0xc0, !PT ;  /* 0x00000600b3b37812 */ /* 0x000fe200078ec0ff */
[----:B------:R-:W-:Y:S01]  /*5270*/  UIADD3 UR4, UPT, UPT, UR44, 0x2a00, URZ ;  /* 0x00002a002c047890 */ /* 0x000fe2000fffe0ff */
[----:B------:R-:W-:Y:S01]  /*5280*/  LOP3.LUT R5, R5, 0x10, R178, 0xf8, !PT ;  /* 0x0000001005057812 */ /* 0x000fe200078ef8b2 */
[----:B------:R-:W-:Y:S01]  /*5290*/  IMAD.MOV.U32 R88, RZ, RZ, RZ ;  /* 0x000000ffff587224 */ /* 0x000fe200078e00ff */
[----:B------:R-:W2:Y:S01]  /*52a0*/  LDC.64 R176, c[0x0][0x890] ;  /* 0x00022400ffb07b82 */ /* 0x000ea20000000a00 */
[----:B------:R-:W-:Y:S01]  /*52b0*/  LOP3.LUT R179, R179, 0x60, R6, 0xf8, !PT ;  /* 0x00000060b3b37812 */ /* 0x000fe200078ef806 */
[----:B------:R-:W3:Y:S01]  /*52c0*/  LDCU UR53, c[0x0][0x370] ;  /* 0x00006e00ff3577ac */ /* 0x000ee20008000800 */
[----:B------:R-:W-:Y:S01]  /*52d0*/  LOP3.LUT R2, R2, 0x600000, RZ, 0xc0, !PT ;  /* 0x0060000002027812 */ /* 0x000fe200078ec0ff */
[----:B------:R-:W-:Y:S01]  /*52e0*/  IMAD.U32 R194, RZ, RZ, UR4 ;  /* 0x00000004ffc27e24 */ /* 0x000fe2000f8e00ff */
[----:B------:R-:W-:Y:S01]  /*52f0*/  LOP3.LUT R4, R5, 0x10, R4, 0x78, !PT ;  /* 0x0000001005047812 */ /* 0x000fe200078e7804 */
[----:B------:R-:W4:Y:S01]  /*5300*/  LDCU.64 UR62, c[0x0][0x348] ;  /* 0x00006900ff3e77ac */ /* 0x000f220008000a00 */
[----:B------:R-:W-:Y:S01]  /*5310*/  LOP3.LUT R179, R179, 0x100, R6, 0xf8, !PT ;  /* 0x00000100b3b37812 */ /* 0x000fe200078ef806 */
[----:B------:R-:W1:Y:S01]  /*5320*/  LDC.64 R172, c[0x0][0x8b0] ;  /* 0x00022c00ffac7b82 */ /* 0x000e620000000a00 */
[----:B------:R-:W3:Y:S01]  /*5330*/  LDS R3, [UR44+0x1b0] ;  /* 0x0001b02cff037984 */ /* 0x000ee20008000800 */
[----:B------:R-:W1:Y:S01]  /*5340*/  LDCU UR43, c[0x0][0xb0c] ;  /* 0x00016180ff2b77ac */ /* 0x000e620008000800 */
[----:B------:R-:W-:Y:S01]  /*5350*/  LOP3.LUT R179, R179, R4, RZ, 0xfc, !PT ;  /* 0x00000004b3b37212 */ /* 0x000fe200078efcff */
[----:B------:R-:W1:Y:S04]  /*5360*/  LDCU UR39, c[0x0][0xb30] ;  /* 0x00016600ff2777ac */ /* 0x000e680008000800 */
[----:B------:R-:W1:Y:S01]  /*5370*/  LDC.64 R170, c[0x0][0x8a8] ;  /* 0x00022a00ffaa7b82 */ /* 0x000e620000000a00 */
[----:B------:R-:W1:Y:S01]  /*5380*/  LDCU.64 UR56, c[0x0][0x888] ;  /* 0x00011100ff3877ac */ /* 0x000e620008000a00 */
[----:B------:R-:W1:Y:S01]  /*5390*/  LDCU.64 UR40, c[0x0][0xb28] ;  /* 0x00016500ff2877ac */ /* 0x000e620008000a00 */
[----:B------:R-:W1:Y:S01]  /*53a0*/  LDCU.128 UR48, c[0x0][0xb10] ;  /* 0x00016200ff3077ac */ /* 0x000e620008000c00 */
[----:B------:R-:W1:Y:S01]  /*53b0*/  LDCU UR52, c[0x0][0x374] ;  /* 0x00006e80ff3477ac */ /* 0x000e620008000800 */
[----:B------:R-:W-:Y:S01]  /*53c0*/  UIADD3 UR59, UPT, UPT, UR44, 0x200, URZ ;  /* 0x000002002c3b7890 */ /* 0x000fe2000fffe0ff */
[----:B--234-:R-:W-:-:S11]  /*53d0*/  IMAD.IADD R2, R3, 0x1, R2 ;  /* 0x0000000103027824 */ /* 0x01cfd600078e0202 */
.L_x_116:
[----:B------:R-:W-:Y:S02]  /*53e0*/  LEA R8, R190, UR44, 0x3 ;  /* 0x0000002cbe087c11 */ /* 0x000fe4000f8e18ff */
[----:B------:R-:W-:Y:S02]  /*53f0*/  SHF.L.U32 R3, R192, 0x1f, RZ ;  /* 0x0000001fc0037819 */ /* 0x000fe400000006ff */
[----:B-1----:R-:W-:Y:S02]  /*5400*/  LEA R5, R190, UR44, 0x4 ;  /* 0x0000002cbe057c11 */ /* 0x002fe4000f8e20ff */
[----:B--2---:R-:W2:Y:S02]  /*5410*/  SYNCS.PHASECHK.TRANS64.TRYWAIT P0, [R8+URZ+0x100], R3 ;  /* 0x00010003080075a7 */ /* 0x004ea400080011ff */
[----:B--2---:R-:W-:Y:S05]  /*5420*/  @!P0 BRA `(.L_x_95) ;  /* 0x0000003800a48947 */ /* 0x004fea0003800000 */
.L_x_168:
        /* <DEDUP_REMOVED lines=11> */
[----:B------:R-:W-:Y:S01]  /*54e0*/  PLOP3.LUT P0, PT, PT, PT, UP1, 0x80, 0x8 ;  /* 0x000000000008781c */ /* 0x000fe20003f0f018 */
[----:B------:R-:W-:Y:S11]  /*54f0*/  UP2UR UR47, UPR, URZ, 0x2 ;  /* 0x00000002ff2f7883 */ /* 0x000ff60008000000 */
[----:B------:R-:W-:Y:S01]  /*5500*/  @!UPT UIADD3 URZ, UPT, UPT, URZ, URZ, URZ ;  /* 0x000000fffffff290 */ /* 0x000fe2000fffe0ff */
[----:B------:R-:W-:Y:S02]  /*5510*/  @P0 SHF.R.U32.HI R0, RZ, 0x10, R5 ;  /* 0x00000010ff000819 */ /* 0x000fe40000011605 */
[----:B--2---:R-:W-:Y:S02]  /*5520*/  @P0 MOV R3, R4 ;  /* 0x0000000400030202 */ /* 0x004fe40000000f00 */
        /* <DEDUP_REMOVED lines=11> */
[----:B------:R-:W3:Y:S01]  /*55e0*/  LDCU UR12, c[0x0][0xb20] ;  /* 0x00016400ff0c77ac */ /* 0x000ee20008000800 */
[----:B-1----:R-:W-:Y:S02]  /*55f0*/  UIMAD.WIDE.U32 UR4, UR52, UR51, URZ ;  /* 0x00000033340472a5 */ /* 0x002fe4000f8e00ff */
[----:B------:R-:W-:Y:S02]  /*5600*/  UIMAD.WIDE.U32 UR6, UR53, UR48, URZ ;  /* 0x00000030350672a5 */ /* 0x000fe4000f8e00ff */
[----:B------:R-:W-:Y:S02]  /*5610*/  UISETP.NE.AND UP0, UPT, UR50, 0x1, UPT ;  /* 0x000000013200788c */ /* 0x000fe4000bf05270 */
[----:B------:R-:W-:Y:S02]  /*5620*/  UIMAD.WIDE.U32 UR8, UR37, UR51, URZ ;  /* 0x00000033250872a5 */ /* 0x000fe4000f8e00ff */
[----:B------:R-:W-:Y:S02]  /*5630*/  UIMAD.WIDE.U32 UR10, UR38, UR48, URZ ;  /* 0x00000030260a72a5 */ /* 0x000fe4000f8e00ff */
[----:B------:R-:W-:Y:S02]  /*5640*/  UISETP.NE.AND UP1, UPT, UR43, 0x1, UPT ;  /* 0x000000012b00788c */ /* 0x000fe4000bf25270 */
[----:B------:R-:W-:Y:S01]  /*5650*/  UISETP.NE.AND UP2, UPT, UR42, 0x1, UPT ;  /* 0x000000012a00788c */ /* 0x000fe2000bf45270 */
[----:B------:R-:W-:Y:S02]  /*5660*/  UMOV UR4, UR5 ;  /* 0x0000000500047c82 */ /* 0x000fe40008000000 */
[----:B---3--:R-:W-:Y:S03]  /*5670*/  USHF.R.U32.HI UR5, URZ, UR12, UR4 ;  /* 0x0000000cff057299 */ /* 0x008fe60008011604 */
[----:B------:R-:W-:Y:S02]  /*5680*/  UMOV UR4, UR7 ;  /* 0x0000000700047c82 */ /* 0x000fe40008000000 */
[----:B------:R-:W-:Y:S02]  /*5690*/  USHF.R.U32.HI UR7, URZ, UR49, UR4 ;  /* 0x00000031ff077299 */ /* 0x000fe40008011604 */
[----:B------:R-:W-:Y:S02]  /*56a0*/  USEL UR4, UR52, UR5, !UP0 ;  /* 0x0000000534047287 */ /* 0x000fe4000c000000 */
[----:B------:R-:W-:Y:S01]  /*56b0*/  USEL UR7, UR53, UR7, !UP1 ;  /* 0x0000000735077287 */ /* 0x000fe2000c800000 */
[----:B------:R-:W-:Y:S01]  /*56c0*/  UMOV UR5, UR9 ;  /* 0x0000000900057c82 */ /* 0x000fe20008000000 */
[----:B------:R-:W-:Y:S02]  /*56d0*/  UIMAD.WIDE.U32 UR8, UR4, UR40, URZ ;  /* 0x00000028040872a5 */ /* 0x000fe4000f8e00ff */
[----:B------:R-:W-:Y:S03]  /*56e0*/  USHF.R.U32.HI UR6, URZ, UR12, UR5 ;  /* 0x0000000cff067299 */ /* 0x000fe60008011605 */
[----:B------:R-:W-:Y:S01]  /*56f0*/  UMOV UR5, UR11 ;  /* 0x0000000b00057c82 */ /* 0x000fe20008000000 */
[----:B------:R-:W-:Y:S02]  /*5700*/  UIMAD.WIDE.U32 UR10, UR7, UR40, URZ ;  /* 0x00000028070a72a5 */ /* 0x000fe4000f8e00ff */
[----:B------:R-:W-:Y:S02]  /*5710*/  USHF.R.U32.HI UR12, URZ, UR49, UR5 ;  /* 0x00000031ff0c7299 */ /* 0x000fe40008011605 */
[----:B------:R-:W-:Y:S01]  /*5720*/  USEL UR6, UR37, UR6, !UP0 ;  /* 0x0000000625067287 */ /* 0x000fe2000c000000 */
[----:B------:R-:W-:Y:S02]  /*5730*/  UMOV UR5, UR9 ;  /* 0x0000000900057c82 */ /* 0x000fe40008000000 */
[----:B------:R-:W-:Y:S01]  /*5740*/  UMOV UR10, UR11 ;  /* 0x0000000b000a7c82 */ /* 0x000fe20008000000 */
[----:B------:R-:W-:Y:S02]  /*5750*/  @UP2 USHF.R.U32.HI UR4, URZ, UR41, UR5 ;  /* 0x00000029ff042299 */ /* 0x000fe40008011605 */
[----:B------:R-:W-:Y:S02]  /*5760*/  @UP2 USHF.R.U32.HI UR7, URZ, UR41, UR10 ;  /* 0x00000029ff072299 */ /* 0x000fe4000801160a */
[----:B------:R-:W-:Y:S02]  /*5770*/  UIMAD UR4, UR42, UR4, URZ ;  /* 0x000000042a0472a4 */ /* 0x000fe4000f8e02ff */
[----:B------:R-:W-:Y:S02]  /*5780*/  UIMAD.WIDE.U32 UR10, UR6, UR40, URZ ;  /* 0x00000028060a72a5 */ /* 0x000fe4000f8e00ff */
[----:B------:R-:W-:Y:S02]  /*5790*/  USEL UR5, UR38, UR12, !UP1 ;  /* 0x0000000c26057287 */ /* 0x000fe4000c800000 */
[----:B------:R-:W-:Y:S02]  /*57a0*/  UIMAD UR8, UR42, UR7, URZ ;  /* 0x000000072a0872a4 */ /* 0x000fe4000f8e02ff */
[----:B------:R-:W-:Y:S03]  /*57b0*/  UISETP.GE.AND UP0, UPT, UR6, UR4, UPT ;  /* 0x000000040600728c */ /* 0x000fe6000bf06270 */
[----:B------:R-:W-:Y:S01]  /*57c0*/  UMOV UR4, UR11 ;  /* 0x0000000b00047c82 */ /* 0x000fe20008000000 */
[----:B------:R-:W-:Y:S02]  /*57d0*/  UISETP.GE.OR UP0, UPT, UR5, UR8, UP0 ;  /* 0x000000080500728c */ /* 0x000fe40008706670 */
[----:B------:R-:W-:Y:S02]  /*57e0*/  USHF.R.U32.HI UR4, URZ, UR41, UR4 ;  /* 0x00000029ff047299 */ /* 0x000fe40008011604 */
[----:B------:R-:W-:Y:S02]  /*57f0*/  UIMAD.WIDE.U32 UR8, UR5, UR40, URZ ;  /* 0x00000028050872a5 */ /* 0x000fe4000f8e00ff */
[----:B------:R-:W-:Y:S02]  /*5800*/  USEL UR11, UR6, UR4, !UP2 ;  /* 0x00000004060b7287 */ /* 0x000fe4000d000000 */
[----:B------:R-:W-:Y:S02]  /*5810*/  UIADD3 UR8, UPT, UPT, -UR5, URZ, URZ ;  /* 0x000000ff05087290 */ /* 0x000fe4000fffe1ff */
[----:B------:R-:W-:Y:S01]  /*5820*/  UIADD3 UR10, UPT, UPT, -UR11, URZ, URZ ;  /* 0x000000ff0b0a7290 */ /* 0x000fe2000fffe1ff */
[----:B------:R-:W-:Y:S01]  /*5830*/  @!UP0 UMOV UR4, UR9 ;  /* 0x0000000900048c82 */ /* 0x000fe20008000000 */
[----:B------:R-:W-:Y:S02]  /*5840*/  UIADD3 UR9, UPT, UPT, -UR6, URZ, URZ ;  /* 0x000000ff06097290 */ /* 0x000fe4000fffe1ff */
[----:B------:R-:W-:Y:S02]  /*5850*/  @!UP0 USHF.R.U32.HI UR4, URZ, UR41, UR4 ;  /* 0x00000029ff048299 */ /* 0x000fe40008011604 */
[----:B------:R-:W-:Y:S02]  /*5860*/  UIMAD UR10, UR42, UR10, UR6 ;  /* 0x0000000a2a0a72a4 */ /* 0x000fe4000f8e0206 */
[----:B------:R-:W-:Y:S04]  /*5870*/  @!UP0 USEL UR4, UR5, UR4, !UP2 ;  /* 0x0000000405048287 */ /* 0x000fe8000d000000 */
[----:B------:R-:W-:Y:S02]  /*5880*/  @!UP0 UIMAD UR10, UR7, UR10, UR4 ;  /* 0x0000000a070a82a4 */ /* 0x000fe4000f8e0204 */
[----:B------:R-:W-:Y:S02]  /*5890*/  @!UP0 UIADD3 UR11, UPT, UPT, UR11, -UR4, URZ ;  /* 0x800000040b0b8290 */ /* 0x000fe4000fffe0ff */
[----:B------:R-:W-:Y:S02]  /*58a0*/  UIMAD UR7, UR43, UR8, UR38 ;  /* 0x000000082b0772a4 */ /* 0x000fe4000f8e0226 */
[----:B------:R-:W-:Y:S02]  /*58b0*/  @!UP0 UIMAD UR6, UR11, UR42, UR5 ;  /* 0x0000002a0b0682a4 */ /* 0x000fe4000f8e0205 */
[----:B------:R-:W-:Y:S01]  /*58c0*/  UIMAD UR4, UR50, UR9, UR37 ;  /* 0x00000009320472a4 */ /* 0x000fe2000f8e0225 */
[----:B------:R-:W-:Y:S02]  /*58d0*/  @!UP0 UMOV UR5, UR10 ;  /* 0x0000000a00058c82 */ /* 0x000fe40008000000 */
[----:B------:R-:W-:Y:S02]  /*58e0*/  UIMAD UR38, UR5, UR43, UR7 ;  /* 0x0000002b052672a4 */ /* 0x000fe4000f8e0207 */
[----:B------:R-:W-:Y:S11]  /*58f0*/  UIMAD UR37, UR6, UR50, UR4 ;  /* 0x00000032062572a4 */ /* 0x000ff6000f8e0204 */
[----:B------:R-:W-:Y:S01]  /*5900*/  @!UPT UIADD3 URZ, UPT, UPT, URZ, URZ, URZ ;  /* 0x000000fffffff290 */ /* 0x000fe2000fffe0ff */
.L_x_96:
[----:B-1----:R-:W-:Y:S01]  /*5910*/  UISETP.NE.AND UP0, UPT, UR39, 0x1, UPT ;  /* 0x000000012700788c */ /* 0x002fe2000bf05270 */
[----:B------:R-:W-:Y:S10]  /*5920*/  IADD3 R190, PT, PT, R190, 0x1, RZ ;  /* 0x00000001bebe7810 */ /* 0x000ff40007ffe0ff */
[----:B------:R-:W1:Y:S01]  /*5930*/  @!UP0 LDCU.128 UR12, c[0x0][0xb10] ;  /* 0x00016200ff0c87ac */ /* 0x000e620008000c00 */
[----:B------:R-:W3:Y:S01]  /*5940*/  @!UP0 LDCU UR5, c[0x0][0xb0c] ;  /* 0x00016180ff0587ac */ /* 0x000ee20008000800 */
[----:B------:R-:W4:Y:S01]  /*5950*/  @!UP0 LDCU UR10, c[0x0][0xb20] ;  /* 0x00016400ff0a87ac */ /* 0x000f220008000800 */
[----:B-1----:R-:W-:Y:S02]  /*5960*/  UIMAD.WIDE.U32 UR8, UR38, UR12, URZ ;  /* 0x0000000c260872a5 */ /* 0x002fe4000f8e00ff */
[----:B------:R-:W-:Y:S02]  /*5970*/  UIMAD.WIDE.U32 UR6, UR37, UR15, URZ ;  /* 0x0000000f250672a5 */ /* 0x000fe4000f8e00ff */
[----:B------:R-:W-:Y:S03]  /*5980*/  @!UP0 UISETP.NE.AND UP1, UPT, UR14, 0x1, UPT ;  /* 0x000000010e00888c */ /* 0x000fe6000bf25270 */
[----:B------:R-:W-:Y:S01]  /*5990*/  @!UP0 UMOV UR4, UR9 ;  /* 0x0000000900048c82 */ /* 0x000fe20008000000 */
[----:B---3--:R-:W-:Y:S02]  /*59a0*/  @!UP0 UISETP.NE.AND UP2, UPT, UR5, 0x1, UPT ;  /* 0x000000010500888c */ /* 0x008fe4000bf45270 */
[----:B------:R-:W-:Y:S01]  /*59b0*/  @!UP0 USHF.R.U32.HI UR4, URZ, UR13, UR4 ;  /* 0x0000000dff048299 */ /* 0x000fe20008011604 */
[----:B------:R-:W-:Y:S02]  /*59c0*/  @!UP0 UMOV UR6, UR7 ;  /* 0x0000000700068c82 */ /* 0x000fe40008000000 */
[----:B----4-:R-:W-:Y:S02]  /*59d0*/  @!UP0 USHF.R.U32.HI UR6, URZ, UR10, UR6 ;  /* 0x0000000aff068299 */ /* 0x010fe40008011606 */
[----:B------:R-:W-:Y:S02]  /*59e0*/  @!UP0 USEL UR7, UR38, UR4, !UP2 ;  /* 0x0000000426078287 */ /* 0x000fe4000d000000 */
[----:B------:R-:W-:Y:S04]  /*59f0*/  @!UP0 USEL UR6, UR37, UR6, !UP1 ;  /* 0x0000000625068287 */ /* 0x000fe8000c800000 */
[----:B------:R-:W-:Y:S02]  /*5a00*/  @!UP0 UIADD3 UR4, UPT, UPT, -UR7, UR6, URZ ;  /* 0x0000000607048290 */ /* 0x000fe4000fffe1ff */
[----:B------:R-:W-:Y:S02]  /*5a10*/  @!UP0 UIADD3 UR6, UPT, UPT, UR7, -UR6, URZ ;  /* 0x8000000607068290 */ /* 0x000fe4000fffe0ff */
[----:B------:R-:W-:Y:S02]  /*5a20*/  @!UP0 UIMAD UR38, UR4, UR5, UR38 ;  /* 0x00000005042682a4 */ /* 0x000fe4000f8e0226 */
[----:B------:R-:W-:Y:S02]  /*5a30*/  @!UP0 UIMAD UR37, UR6, UR14, UR37 ;  /* 0x0000000e062582a4 */ /* 0x000fe4000f8e0225 */
[----:B------:R-:W-:Y:S09]  /*5a40*/  ULOP3.LUT UP0, URZ, UR59, 0x90, URZ, 0xc0, !UPT ;  /* 0x000000903bff7892 */ /* 0x000ff2000f80c0ff */
[----:B------:R-:W-:Y:S05]  /*5a50*/  BRA.U !UP0, `(.L_x_97) ;  /* 0x0000000108407547 */ /* 0x000fea000b800000 */
[----:B------:R-:W1:Y:S01]  /*5a60*/  LDCU.64 UR8, c[0x4][0x80] ;  /* 0x01001000ff0877ac */ /* 0x000e620008000a00 */
[----:B------:R-:W-:Y:S01]  /*5a70*/  MOV R15, 0x0 ;  /* 0x00000000000f7802 */ /* 0x000fe20000000f00 */
[----:B------:R-:W-:Y:S02]  /*5a80*/  HFMA2 R12, -RZ, RZ, 0, 5.9604644775390625e-08 ;  /* 0x00000001ff0c7431 */ /* 0x000fe400000001ff */
[----:B------:R-:W-:Y:S02]  /*5a90*/  IMAD.MOV.U32 R8, RZ, RZ, 0x70 ;  /* 0x00000070ff087424 */ /* 0x000fe400078e00ff */
[----:B------:R-:W-:Y:S01]  /*5aa0*/  IMAD.MOV.U32 R13, RZ, RZ, RZ ;  /* 0x000000ffff0d7224 */ /* 0x000fe200078e00ff */
[----:B------:R-:W3:Y:S01]  /*5ab0*/  LDCU.64 UR6, c[0x4][0x88] ;  /* 0x01001100ff0677ac */ /* 0x000ee20008000a00 */
[----:B------:R-:W4:Y:S01]  /*5ac0*/  LDC.64 R14, c[0x4][R15] ;  /* 0x010000000f0e7b82 */ /* 0x000f220000000a00 */
[----:B------:R-:W2:Y:S01]  /*5ad0*/  LDCU.64 UR4, c[0x4][0x8] ;  /* 0x01000100ff0477ac */ /* 0x000ea20008000a00 */
[----:B-1----:R-:W-:Y:S01]  /*5ae0*/  MOV R5, UR9 ;  /* 0x0000000900057c02 */ /* 0x002fe20008000f00 */
[----:B------:R-:W-:Y:S01]  /*5af0*/  IMAD.U32 R4, RZ, RZ, UR8 ;  /* 0x00000008ff047e24 */ /* 0x000fe2000f8e00ff */
[----:B---3--:R-:W-:Y:S01]  /*5b00*/  MOV R7, UR7 ;  /* 0x0000000700077c02 */ /* 0x008fe20008000f00 */
[----:B------:R-:W-:Y:S01]  /*5b10*/  IMAD.U32 R6, RZ, RZ, UR6 ;  /* 0x00000006ff067e24 */ /* 0x000fe2000f8e00ff */
[----:B--2---:R-:W-:Y:S01]  /*5b20*/  MOV R11, UR5 ;  /* 0x00000005000b7c02 */ /* 0x004fe20008000f00 */
[----:B------:R-:W-:Y:S02]  /*5b30*/  IMAD.U32 R10, RZ, RZ, UR4 ;  /* 0x00000004ff0a7e24 */ /* 0x000fe4000f8e00ff */
[----:B------:R-:W-:Y:S07]  /*5b40*/  LEPC R20, `(.L_x_97) ;  /* 0x000000001014794e */ /* 0x000fee0000000000 */
[----:B----45:R-:W-:Y:S05]  /*5b50*/  CALL.ABS.NOINC R14 ;  /* 0x000000000e007343 */ /* 0x030fea0003c00000 */
.L_x_97:
[----:B------:R-:W-:Y:S01]  /*5b60*/  LOP3.LUT P0, RZ, R194, 0x90, RZ, 0xc0, !PT ;  /* 0x00000090c2ff7812 */ /* 0x000fe2000780c0ff */
[----:B------:R-:W-:Y:S11]  /*5b70*/  BSSY.RECONVERGENT B6, `(.L_x_98) ;  /* 0x0000013000067945 */ /* 0x000ff60003800200 */
[----:B------:R-:W-:Y:S01]  /*5b80*/  @!UPT UIADD3 URZ, UPT, UPT, URZ, URZ, URZ ;  /* 0x000000fffffff290 */ /* 0x000fe2000fffe0ff */
[----:B------:R-:W-:Y:S05]  /*5b90*/  @!P0 BRA `(.L_x_99) ;  /* 0x0000000000408947 */ /* 0x000fea0003800000 */
        /* <DEDUP_REMOVED lines=16> */
.L_x_99:
[----:B------:R-:W-:Y:S05]  /*5ca0*/  BSYNC.RECONVERGENT B6 ;  /* 0x0000000000067941 */ /* 0x000fea0003800200 */
.L_x_98:
[----:B------:R-:W-:Y:S01]  /*5cb0*/  ISETP.NE.U32.AND P3, PT, R176, RZ, PT ;  /* 0x000000ffb000720c */ /* 0x000fe20003f65070 */
[----:B------:R-:W-:Y:S01]  /*5cc0*/  UISETP.NE.AND UP1, UPT, UR60, URZ, UPT ;  /* 0x000000ff3c00728c */ /* 0x000fe2000bf25270 */
[----:B------:R-:W-:Y:S02]  /*5cd0*/  ISETP.NE.U32.AND P4, PT, R172, RZ, PT ;  /* 0x000000ffac00720c */ /* 0x000fe40003f85070 */
[----:B------:R-:W-:Y:S02]  /*5ce0*/  ISETP.NE.AND.EX P3, PT, R177, RZ, PT, P3 ;  /* 0x000000ffb100720c */ /* 0x000fe40003f65330 */
[----:B------:R-:W-:Y:S02]  /*5cf0*/  PLOP3.LUT P1, PT, PT, PT, PT, 0x8, 0x80 ;  /* 0x000000000080781c */ /* 0x000fe40003f2e170 */
[----:B------:R-:W-:Y:S02]  /*5d00*/  PLOP3.LUT P0, PT, PT, PT, UP1, 0x80, 0x8 ;  /* 0x000000000008781c */ /* 0x000fe40003f0f018 */
[----:B------:R-:W-:Y:S02]  /*5d10*/  ISETP.NE.AND.EX P4, PT, R173, RZ, PT, P4 ;  /* 0x000000ffad00720c */ /* 0x000fe40003f85340 */
[----:B------:R-:W1:Y:S09]  /*5d20*/  @UP1 LDCU.64 UR4, c[0x0][0x888] ;  /* 0x00011100ff0417ac */ /* 0x000e720008000a00 */
[----:B------:R-:W-:Y:S01]  /*5d30*/  @P0 PLOP3.LUT P1, PT, P3, PT, PT, 0x80, 0x8 ;  /* 0x000000000008081c */ /* 0x000fe20001f2f070 */
[----:B-1----:R-:W-:Y:S04]  /*5d40*/  @UP1 UISETP.NE.U32.AND UP0, UPT, UR4, URZ, UPT ;  /* 0x000000ff0400128c */ /* 0x002fe8000bf05070 */
[----:B------:R-:W-:Y:S04]  /*5d50*/  @UP1 UISETP.NE.AND.EX UP0, UPT, UR5, URZ, UPT, UP0 ;  /* 0x000000ff0500128c */ /* 0x000fe8000bf05300 */
[----:B------:R-:W-:Y:S01]  /*5d60*/  @UP1 USEL UR4, URZ, 0xffffffff, UP0 ;  /* 0xffffffffff041887 */ /* 0x000fe20008000000 */
[----:B------:R-:W-:Y:S11]  /*5d70*/  @!P3 BRA `(.L_x_100) ;  /* 0x000000000030b947 */ /* 0x000ff60003800000 */
[----:B------:R-:W-:Y:S01]  /*5d80*/  ISETP.NE.U32.AND P2, PT, R174, RZ, PT ;  /* 0x000000ffae00720c */ /* 0x000fe20003f45070 */
[----:B------:R-:W1:Y:S01]  /*5d90*/  LDCU.64 UR6, c[0x0][0x358] ;  /* 0x00006b00ff0677ac */ /* 0x000e620008000a00 */
[----:B------:R-:W-:Y:S02]  /*5da0*/  IMAD.MOV.U32 R188, RZ, RZ, 0x1 ;  /* 0x00000001ffbc7424 */ /* 0x000fe400078e00ff */
[----:B------:R-:W-:Y:S11]  /*5db0*/  ISETP.NE.AND.EX P2, PT, R175, RZ, PT, P2 ;  /* 0x000000ffaf00720c */ /* 0x000ff60003f45320 */
[----:B------:R-:W-:Y:S02]  /*5dc0*/  @!UPT UIADD3 URZ, UPT, UPT, URZ, URZ, URZ ;  /* 0x000000fffffff290 */ /* 0x000fe4000fffe0ff */
[----:B------:R-:W3:Y:S01]  /*5dd0*/  @P2 LDC.64 R4, c[0x0][0x888] ;  /* 0x00022200ff042b82 */ /* 0x000ee20000000a00 */
[----:B--2---:R-:W-:Y:S04]  /*5de0*/  @P2 IMAD R0, R176, UR36, RZ ;  /* 0x00000024b0002c24 */ /* 0x004fe8000f8e02ff */
[----:B---3--:R-:W-:Y:S04]  /*5df0*/  @P2 IMAD.WIDE R4, R0, 0x4, R4 ;  /* 0x0000000400042825 */ /* 0x008fe800078e0204 */
[----:B------:R-:W-:Y:S01]  /*5e00*/  HFMA2 R0, -RZ, RZ, 0, 5.9604644775390625e-08 ;  /* 0x00000001ff007431 */ /* 0x000fe200000001ff */
[----:B-1---5:R1:W5:Y:S04]  /*5e10*/  @P2 LDG.E R91, desc[UR6][R4.64] ;  /* 0x00000006045b2981 */ /* 0x022368000c1e1900 */
[----:B------:R-:W-:Y:S01]  /*5e20*/  @!P2 PRMT R188, R0, 0x7610, R188 ;  /* 0x0000761000bca816 */ /* 0x000fe200000000bc */
[----:B-1----:R-:W3:Y:S06]  /*5e30*/  @!P2 LDC R91, c[0x0][0x880] ;  /* 0x00022000ff5bab82 */ /* 0x002eec0000000800 */
.L_x_100:
[----:B------:R-:W-:Y:S05]  /*5e40*/  @!P4 BRA `(.L_x_101) ;  /* 0x000000000024c947 */ /* 0x000fea0003800000 */
[----:B------:R-:W-:Y:S01]  /*5e50*/  ISETP.NE.U32.AND P2, PT, R170, RZ, PT ;  /* 0x000000ffaa00720c */ /* 0x000fe20003f45070 */
[----:B------:R-:W1:Y:S03]  /*5e60*/  LDCU.64 UR6, c[0x0][0x358] ;  /* 0x00006b00ff0677ac */ /* 0x000e660008000a00 */
[----:B------:R-:W-:Y:S11]  /*5e70*/  ISETP.NE.AND.EX P2, PT, R171, RZ, PT, P2 ;  /* 0x000000ffab00720c */ /* 0x000ff60003f45320 */
[----:B------:R-:W-:Y:S02]  /*5e80*/  @!UPT UIADD3 URZ, UPT, UPT, URZ, URZ, URZ ;  /* 0x000000fffffff290 */ /* 0x000fe4000fffe0ff */
[----:B------:R-:W4:Y:S01]  /*5e90*/  @P2 LDC.64 R4, c[0x0][0x8a8] ;  /* 0x00022a00ff042b82 */ /* 0x000f220000000a00 */
[----:B--2---:R-:W-:Y:S04]  /*5ea0*/  @P2 IMAD R0, R172, UR36, RZ ;  /* 0x00000024ac002c24 */ /* 0x004fe8000f8e02ff */
[----:B----4-:R-:W-:Y:S05]  /*5eb0*/  @P2 IMAD.WIDE R4, R0, 0x4, R4 ;  /* 0x0000000400042825 */ /* 0x010fea00078e0204 */
[----:B-1---5:R1:W5:Y:S02]  /*5ec0*/  @P2 LDG.E R89, desc[UR6][R4.64] ;  /* 0x0000000604592981 */ /* 0x022364000c1e1900 */
[----:B-1----:R-:W4:Y:S02]  /*5ed0*/  @!P2 LDC R89, c[0x0][0x8a0] ;  /* 0x00022800ff59ab82 */ /* 0x002f240000000800 */
.L_x_101:
[----:B---3-5:R-:W-:Y:S01]  /*5ee0*/  @P0 FSETP.NEU.AND P4, PT, R91, RZ, PT ;  /* 0x000000ff5b00020b */ /* 0x028fe20003f8d000 */
[----:B--2---:R-:W-:Y:S01]  /*5ef0*/  IMAD.U32 R0, RZ, RZ, UR4 ;  /* 0x00000004ff007e24 */ /* 0x004fe2000f8e00ff */
[----:B------:R-:W-:Y:S01]  /*5f00*/  @P0 LOP3.LUT P2, RZ, R188, 0xff, RZ, 0xc0, !PT ;  /* 0x000000ffbcff0812 */ /* 0x000fe2000784c0ff */
[----:B------:R-:W-:Y:S01]  /*5f10*/  BSSY B1, `(.L_x_102) ;  /* 0x0000041000017945 */ /* 0x000fe20003800000 */
[----:B------:R-:W-:Y:S02]  /*5f20*/  @P0 SEL R3, RZ, 0xffffffff, P4 ;  /* 0xffffffffff030807 */ /* 0x000fe40002000000 */
[----:B------:R-:W-:Y:S02]  /*5f30*/  CS2R R94, SRZ ;  /* 0x00000000005e7805 */ /* 0x000fe4000001ff00 */
[----:B------:R-:W-:Y:S02]  /*5f40*/  LEA R16, R88, UR44, 0x3 ;  /* 0x0000002c58107c11 */ /* 0x000fe4000f8e18ff */
[----:B------:R-:W-:Y:S02]  /*5f50*/  CS2R R92, SRZ ;  /* 0x00000000005c7805 */ /* 0x000fe4000001ff00 */
[----:B------:R-:W-:Y:S02]  /*5f60*/  @P1 SEL R3, R0, R3, !P2 ;  /* 0x0000000300031207 */ /* 0x000fe40005000000 */
[----:B------:R-:W-:Y:S02]  /*5f70*/  CS2R R154, SRZ ;  /* 0x00000000009a7805 */ /* 0x000fe4000001ff00 */
[----:B------:R-:W-:Y:S02]  /*5f80*/  SHF.L.U32 R9, R193, 0x1f, RZ ;  /* 0x0000001fc1097819 */ /* 0x000fe400000006ff */
[----:B------:R-:W-:Y:S02]  /*5f90*/  CS2R R152, SRZ ;  /* 0x0000000000987805 */ /* 0x000fe4000001ff00 */
[----:B------:R-:W-:Y:S02]  /*5fa0*/  @P0 LOP3.LUT R3, R3, 0x1, RZ, 0xc0, !PT ;  /* 0x0000000103030812 */ /* 0x000fe400078ec0ff */
[----:B------:R-:W-:Y:S02]  /*5fb0*/  CS2R R138, SRZ ;  /* 0x00000000008a7805 */ /* 0x000fe4000001ff00 */
[----:B------:R-:W-:Y:S02]  /*5fc0*/  PLOP3.LUT P5, PT, PT, PT, PT, 0x8, 0x80 ;  /* 0x000000000080781c */ /* 0x000fe40003fae170 */
[----:B------:R-:W-:Y:S02]  /*5fd0*/  CS2R R136, SRZ ;  /* 0x0000000000887805 */ /* 0x000fe4000001ff00 */
[----:B------:R-:W-:Y:S02]  /*5fe0*/  ISETP.NE.U32.OR P1, PT, R3, 0x1, !P0 ;  /* 0x000000010300780c */ /* 0x000fe40004725470 */
[----:B------:R-:W-:Y:S02]  /*5ff0*/  CS2R R122, SRZ ;  /* 0x00000000007a7805 */ /* 0x000fe4000001ff00 */
[----:B------:R-:W-:Y:S02]  /*6000*/  CS2R R120, SRZ ;  /* 0x0000000000787805 */ /* 0x000fe4000001ff00 */
[----:B------:R-:W-:Y:S02]  /*6010*/  CS2R R106, SRZ ;  /* 0x00000000006a7805 */ /* 0x000fe4000001ff00 */
[----:B------:R-:W-:Y:S05]  /*6020*/  CS2R R104, SRZ ;  /* 0x0000000000687805 */ /* 0x000fea000001ff00 */
[----:B------:R-:W-:Y:S04]  /*6030*/  @P1 SHF.L.U32 R4, R191, 0x1f, RZ ;  /* 0x0000001fbf041819 */ /* 0x000fe800000006ff */
[----:B------:R-:W1:Y:S01]  /*6040*/  @P1 SYNCS.PHASECHK.TRANS64.TRYWAIT P0, [UR44+0xe0], R4 ;  /* 0x0000e004ff0015a7 */ /* 0x000e62000800112c */
[----:B------:R2:W3:Y:S01]  /*6050*/  SYNCS.PHASECHK.TRANS64.TRYWAIT P4, [R16+URZ+0x120], R9 ;  /* 0x00012009100075a7 */ /* 0x0004e200080811ff */
[----:B-1----:R-:W-:Y:S01]  /*6060*/  @P1 PLOP3.LUT P5, PT, P0, PT, PT, 0x8, 0x80 ;  /* 0x000000000080181c */ /* 0x002fe200007ae170 */
[----:B------:R-:W-:Y:S01]  /*6070*/  @!UPT UIADD3 URZ, UPT, UPT, URZ, URZ, URZ ;  /* 0x000000fffffff290 */ /* 0x000fe2000fffe0ff */
[----:B--23--:R-:W-:Y:S11]  /*6080*/  @!P1 BRA `(.L_x_103) ;  /* 0x0000000000a49947 */ /* 0x00cff60003800000 */
[----:B------:R-:W-:Y:S01]  /*6090*/  ISETP.NE.U32.AND P0, PT, RZ, UR56, PT ;  /* 0x00000038ff007c0c */ /* 0x000fe2000bf05070 */
[----:B------:R-:W-:Y:S01]  /*60a0*/  BSSY B0, `(.L_x_104) ;  /* 0x0000018000007945 */ /* 0x000fe20003800000 */
[----:B------:R-:W-:Y:S02]  /*60b0*/  FSETP.NEU.AND P2, PT, R91, RZ, PT ;  /* 0x000000ff5b00720b */ /* 0x000fe40003f4d000 */
[----:B------:R-:W-:Y:S02]  /*60c0*/  CS2R R106, SRZ ;  /* 0x00000000006a7805 */ /* 0x000fe4000001ff00 */
[----:B------:R-:W-:Y:S02]  /*60d0*/  ISETP.NE.AND.EX P0, PT, RZ, UR57, PT, P0 ;  /* 0x00000039ff007c0c */ /* 0x000fe4000bf05300 */
[----:B------:R-:W-:Y:S02]  /*60e0*/  CS2R R104, SRZ ;  /* 0x0000000000687805 */ /* 0x000fe4000001ff00 */
[----:B------:R-:W-:Y:S02]  /*60f0*/  LOP3.LUT P1, RZ, R188, 0xff, RZ, 0xc0, !PT ;  /* 0x000000ffbcff7812 */ /* 0x000fe4000782c0ff */
[----:B------:R-:W-:Y:S02]  /*6100*/  CS2R R122, SRZ ;  /* 0x00000000007a7805 */ /* 0x000fe4000001ff00 */
[----:B------:R-:W-:Y:S02]  /*6110*/  SEL R0, RZ, 0xffffffff, P2 ;  /* 0xffffffffff007807 */ /* 0x000fe40001000000 */
[----:B------:R-:W-:Y:S02]  /*6120*/  CS2R R120, SRZ ;  /* 0x0000000000787805 */ /* 0x000fe4000001ff00 */
[----:B------:R-:W-:Y:S02]  /*6130*/  SEL R3, RZ, 0xffffffff, P0 ;  /* 0xffffffffff037807 */ /* 0x000fe40000000000 */
[----:B------:R-:W-:Y:S02]  /*6140*/  CS2R R138, SRZ ;  /* 0x00000000008a7805 */ /* 0x000fe4000001ff00 */
[----:B------:R-:W-:Y:S02]  /*6150*/  CS2R R136, SRZ ;  /* 0x0000000000887805 */ /* 0x000fe4000001ff00 */
[----:B------:R-:W-:Y:S02]  /*6160*/  CS2R R154, SRZ ;  /* 0x00000000009a7805 */ /* 0x000fe4000001ff00 */
[----:B------:R-:W-:Y:S02]  /*6170*/  @P3 SEL R0, R3, R0, !P1 ;  /* 0x0000000003003207 */ /* 0x000fe40004800000 */
[----:B------:R-:W-:Y:S02]  /*6180*/  CS2R R152, SRZ ;  /* 0x0000000000987805 */ /* 0x000fe4000001ff00 */
[----:B------:R-:W-:Y:S02]  /*6190*/  CS2R R94, SRZ ;  /* 0x00000000005e7805 */ /* 0x000fe4000001ff00 */
[----:B------:R-:W-:Y:S02]  /*61a0*/  CS2R R92, SRZ ;  /* 0x00000000005c7805 */ /* 0x000fe4000001ff00 */
[----:B------:R-:W-:Y:S04]  /*61b0*/  LOP3.LUT R0, R0, 0x1, RZ, 0xc0, !PT ;  /* 0x0000000100007812 */ /* 0x000fe800078ec0ff */
[----:B------:R-:W-:Y:S01]  /*61c0*/  ISETP.NE.U32.AND P0, PT, R0, 0x1, PT ;  /* 0x000000010000780c */ /* 0x000fe20003f05070 */
[----:B------:R-:W-:Y:S01]  /*61d0*/  @!UPT UIADD3 URZ, UPT, UPT, URZ, URZ, URZ ;  /* 0x000000fffffff290 */ /* 0x000fe2000fffe0ff */
[----:B------:R-:W-:Y:S11]  /*61e0*/  @!P5 BRA `(.L_x_105) ;  /* 0x00000000000cd947 */ /* 0x000ff60003800000 */
[----:B------:R-:W-:Y:S04]  /*61f0*/  SHF.L.U32 R3, R191, 0x1f, RZ ;  /* 0x0000001fbf037819 */ /* 0x000fe800000006ff */
[----:B------:R-:W1:Y:S02]  /*6200*/  SYNCS.PHASECHK.TRANS64.TRYWAIT P1, [UR44+0xe0], R3 ;  /* 0x0000e003ff0075a7 */ /* 0x000e64000802112c */
[----:B-1----:R-:W-:Y:S05]  /*6210*/  @!P1 BRA `(.L_x_106) ;  /* 0x0000002c003c9947 */ /* 0x002fea0003800000 */
.L_x_105:
[----:B------:R-:W-:Y:S05]  /*6220*/  BSYNC B0 ;  /* 0x0000000000007941 */ /* 0x000fea0003800000 */
.L_x_104:
[----:B------:R2:W3:Y:S01]  /*6230*/  @P0 LDS.128 R104, [R179+UR44+0x200] ;  /* 0x0002002cb3680984 */ /* 0x0004e20008000c00 */
[----:B------:R-:W-:Y:S01]  /*6240*/  UIADD3 UR4, UPT, UPT, UR44, 0xe8, URZ ;  /* 0x000000e82c047890 */ /* 0x000fe2000fffe0ff */
[----:B------:R-:W-:Y:S02]  /*6250*/  LOP3.LUT R191, R191, 0x1, RZ, 0x3c, !PT ;  /* 0x00000001bfbf7812 */ /* 0x000fe400078e3cff */
[----:B------:R2:W1:Y:S01]  /*6260*/  @P0 LDS.128 R120, [R179+UR44+0xa00] ;  /* 0x000a002cb3780984 */ /* 0x0004620008000c00 */
[----:B------:R-:W-:Y:S03]  /*6270*/  UPRMT UR4, UR61, 0x654, UR4 ;  /* 0x000006543d047896 */ /* 0x000fe60008000004 */
[----:B------:R2:W1:Y:S04]  /*6280*/  @P0 LDS.128 R136, [R179+UR44+0x1200] ;  /* 0x0012002cb3880984 */ /* 0x0004680008000c00 */
[----:B------:R2:W1:Y:S04]  /*6290*/  @P0 LDS.128 R152, [R179+UR44+0x1a00] ;  /* 0x001a002cb3980984 */ /* 0x0004680008000c00 */
[----:B------:R2:W1:Y:S01]  /*62a0*/  @P0 LDS.128 R92, [R179+UR44+0x2200] ;  /* 0x0022002cb35c0984 */ /* 0x0004620008000c00 */
[----:B------:R-:W-:Y:S01]  /*62b0*/  @!PT LDS RZ, [RZ] ;  /* 0x00000000fffff984 */ /* 0x000fe20000000800 */
[----:B------:R-:W-:Y:S01]  /*62c0*/  @!PT LDS RZ, [RZ] ;  /* 0x00000000fffff984 */ /* 0x000fe20000000800 */
[----:B------:R-:W-:Y:S01]  /*62d0*/  @!PT LDS RZ, [RZ] ;  /* 0x00000000fffff984 */ /* 0x000fe20000000800 */
[----:B------:R-:W-:Y:S01]  /*62e0*/  @!PT LDS RZ, [RZ] ;  /* 0x00000000fffff984 */ /* 0x000fe20000000800 */
[----:B------:R5:W-:Y:S06]  /*62f0*/  MEMBAR.ALL.CTA ;  /* 0x0000000000007992 */ /* 0x000bec0000008000 */
[----:B-----5:R-:W5:Y:S02]  /*6300*/  FENCE.VIEW.ASYNC.S ;  /* 0x00000000000073c6 */ /* 0x020f640000000000 */
[----:B-----5:R-:W-:Y:S01]  /*6310*/  SYNCS.ARRIVE.TRANS64.RED.A1T0 RZ, [UR4], RZ ;  /* 0x000000ffffff79a7 */ /* 0x020fe20008100404 */
.L_x_103:
[----:B------:R-:W-:Y:S05]  /*6320*/  BSYNC B1 ;  /* 0x0000000000017941 */ /* 0x000fea0003800000 */
.L_x_102:
[----:B-1----:R-:W-:Y:S04]  /*6330*/  LEA.HI R0, R88, R88, RZ, 0x1 ;  /* 0x0000005858007211 */ /* 0x002fe800078f08ff */
[----:B------:R-:W-:Y:S02]  /*6340*/  SHF.R.U32.HI R7, RZ, 0x1, R0 ;  /* 0x00000001ff077819 */ /* 0x000fe40000011600 */
[----:B------:R-:W-:Y:S03]  /*6350*/  LOP3.LUT R5, R0, 0xffe, RZ, 0xc0, !PT ;  /* 0x00000ffe00057812 */ /* 0x000fe600078ec0ff */
[----:B------:R-:W-:Y:S02]  /*6360*/  IMAD R3, R7, 0xa0, R2 ;  /* 0x000000a007037824 */ /* 0x000fe400078e0202 */
[----:B------:R-:W-:Y:S04]  /*6370*/  IMAD.IADD R0, R88, 0x1, -R5 ;  /* 0x0000000158007824 */ /* 0x000fe800078e0a05 */
[----:B------:R-:W-:Y:S05]  /*6380*/  IMAD R90, R0, 0x100000, R3 ;  /* 0x00100000005a7824 */ /* 0x000fea00078e0203 */
[----:B------:R-:W-:Y:S04]  /*6390*/  SHF.R.U32.HI R4, RZ, 0x15, R90 ;  /* 0x00000015ff047819 */ /* 0x000fe8000001165a */
[----:B------:R-:W-:Y:S01]  /*63a0*/  LOP3.LUT P0, RZ, R4, 0x3, R189, 0x48, !PT ;  /* 0x0000000304ff7812 */ /* 0x000fe200078048bd */
[----:B------:R-:W-:Y:S01]  /*63b0*/  @!UPT UIADD3 URZ, UPT, UPT, URZ, URZ, URZ ;  /* 0x000000fffffff290 */ /* 0x000fe2000fffe0ff */
[----:B------:R-:W-:Y:S11]  /*63c0*/  @P4 BRA `(.L_x_107) ;  /* 0x0000000000084947 */ /* 0x000ff60003800000 */
[----:B------:R-:W1:Y:S02]  /*63d0*/  SYNCS.PHASECHK.TRANS64.TRYWAIT P1, [R16+URZ+0x120], R9 ;  /* 0x00012009100075a7 */ /* 0x000e6400080211ff */
[----:B-1----:R-:W-:Y:S05]  /*63e0*/  @!P1 BRA `(.L_x_108) ;  /* 0x0000002800e09947 */ /* 0x002fea0003800000 */
.L_x_107:
[----:B------:R-:W-:Y:S05]  /*63f0*/  @!P0 BRA `(.L_x_109) ;  /* 0x0000000000408947 */ /* 0x000fea0003800000 */
[----:B------:R-:W1:Y:S01]  /*6400*/  LDCU.64 UR8, c[0x4][0x70] ;  /* 0x01000e00ff0877ac */ /* 0x000e620008000a00 */
[----:B------:R-:W-:Y:S01]  /*6410*/  MOV R15, 0x0 ;  /* 0x00000000000f7802 */ /* 0x000fe20000000f00 */
[----:B------:R-:W-:Y:S02]  /*6420*/  HFMA2 R12, -RZ, RZ, 0, 5.9604644775390625e-08 ;  /* 0x00000001ff0c7431 */ /* 0x000fe400000001ff */
[----:B------:R-:W-:Y:S02]  /*6430*/  IMAD.MOV.U32 R8, RZ, RZ, 0x192 ;  /* 0x00000192ff087424 */ /* 0x000fe400078e00ff */
[----:B------:R-:W-:Y:S01]  /*6440*/  IMAD.MOV.U32 R13, RZ, RZ, RZ ;  /* 0x000000ffff0d7224 */ /* 0x000fe200078e00ff */
[----:B------:R-:W5:Y:S01]  /*6450*/  LDCU.64 UR6, c[0x4][0x78] ;  /* 0x01000f00ff0677ac */ /* 0x000f620008000a00 */
[----:B------:R-:W2:Y:S01]  /*6460*/  LDC.64 R14, c[0x4][R15] ;  /* 0x010000000f0e7b82 */ /* 0x000ea20000000a00 */
[----:B------:R-:W3:Y:S01]  /*6470*/  LDCU.64 UR4, c[0x4][0x10] ;  /* 0x01000200ff0477ac */ /* 0x000ee20008000a00 */
[----:B-1----:R-:W-:Y:S01]  /*6480*/  MOV R5, UR9 ;  /* 0x0000000900057c02 */ /* 0x002fe20008000f00 */
[----:B------:R-:W-:Y:S01]  /*6490*/  IMAD.U32 R4, RZ, RZ, UR8 ;  /* 0x00000008ff047e24 */ /* 0x000fe2000f8e00ff */
[----:B-----5:R-:W-:Y:S01]  /*64a0*/  MOV R7, UR7 ;  /* 0x0000000700077c02 */ /* 0x020fe20008000f00 */
[----:B------:R-:W-:Y:S01]  /*64b0*/  IMAD.U32 R6, RZ, RZ, UR6 ;  /* 0x00000006ff067e24 */ /* 0x000fe2000f8e00ff */
[----:B---3--:R-:W-:Y:S01]  /*64c0*/  MOV R11, UR5 ;  /* 0x00000005000b7c02 */ /* 0x008fe20008000f00 */
[----:B------:R-:W-:Y:S02]  /*64d0*/  IMAD.U32 R10, RZ, RZ, UR4 ;  /* 0x00000004ff0a7e24 */ /* 0x000fe4000f8e00ff */
[----:B------:R-:W-:Y:S07]  /*64e0*/  LEPC R20, `(.L_x_109) ;  /* 0x000000001014794e */ /* 0x000fee0000000000 */
[----:B--2-4-:R-:W-:Y:S05]  /*64f0*/  CALL.ABS.NOINC R14 ;  /* 0x000000000e007343 */ /* 0x014fea0003c00000 */
.L_x_109:
[----:B------:R-:W-:Y:S05]  /*6500*/  WARPSYNC.ALL ;  /* 0x0000000000007948 */ /* 0x000fea0003800000 */
[C---:B------:R-:W-:Y:S01]  /*6510*/  R2UR UR4, R90.reuse ;  /* 0x000000005a0472ca */ /* 0x040fe200000e0000 */
[----:B------:R-:W-:Y:S05]  /*6520*/  VIADD R0, R90, 0x20 ;  /* 0x000000205a007836 */ /* 0x000fea0000000000 */
[----:B------:R-:W-:Y:S04]  /*6530*/  SHF.R.U32.HI R0, RZ, 0x15, R0 ;  /* 0x00000015ff007819 */ /* 0x000fe80000011600 */
[----:B------:R-:W-:Y:S03]  /*6540*/  LOP3.LUT P0, RZ, R0, 0x3, R189, 0x48, !PT ;  /* 0x0000000300ff7812 */ /* 0x000fe600078048bd */
[----:B------:R-:W1:Y:S01]  /*6550*/  LDTM.16dp32bit_t0_t15.x16 R72, tmem[UR4] ;  /* 0x00000004004879ee */ /* 0x000e620008a00000 */
[----:B------:R-:W1:Y:S09]  /*6560*/  LDTM.16dp32bit_t16_t31.x16 R72, tmem[UR4+0x10] ;  /* 0x00001004004879ee */ /* 0x000e720008a20000 */
[----:B-1----:R-:W-:Y:S05]  /*6570*/  @!P0 BRA `(.L_x_110) ;  /* 0x0000000000408947 */ /* 0x002fea0003800000 */
        /* <DEDUP_REMOVED lines=16> */
.L_x_110:
[----:B------:R-:W-:Y:S05]  /*6680*/  WARPSYNC.ALL ;  /* 0x0000000000007948 */ /* 0x000fea0003800000 */
[C---:B------:R-:W-:Y:S01]  /*6690*/  R2UR UR4, R90.reuse ;  /* 0x000000005a0472ca */ /* 0x040fe200000e0000 */
[----:B------:R-:W-:Y:S05]  /*66a0*/  VIADD R0, R90, 0x40 ;  /* 0x000000405a007836 */ /* 0x000fea0000000000 */
[----:B------:R-:W-:Y:S04]  /*66b0*/  SHF.R.U32.HI R0, RZ, 0x15, R0 ;  /* 0x00000015ff007819 */ /* 0x000fe80000011600 */
[----:B------:R-:W-:Y:S03]  /*66c0*/  LOP3.LUT P0, RZ, R0, 0x3, R189, 0x48, !PT ;  /* 0x0000000300ff7812 */ /* 0x000fe600078048bd */
[----:B------:R-:W1:Y:S01]  /*66d0*/  LDTM.16dp32bit_t0_t15.x16 R56, tmem[UR4+0x20] ;  /* 0x00002004003879ee */ /* 0x000e620008a00000 */
        /* <DEDUP_REMOVED lines=18> */
.L_x_111:
        /* <DEDUP_REMOVED lines=24> */
.L_x_112:
        /* <DEDUP_REMOVED lines=24> */
.L_x_113:
[----:B------:R-:W-:Y:S01]  /*6b00*/  LOP3.LUT P0, RZ, R178, 0x60, RZ, 0xc0, !PT ;  /* 0x00000060b2ff7812 */ /* 0x000fe2000780c0ff */
[----:B------:R-:W-:Y:S05]  /*6b10*/  WARPSYNC.ALL ;  /* 0x0000000000007948 */ /* 0x000fea0003800000 */
[----:B------:R-:W-:Y:S01]  /*6b20*/  R2UR UR4, R90 ;  /* 0x000000005a0472ca */ /* 0x000fe200000e0000 */
[C---:B----4-:R-:W-:Y:S01]  /*6b30*/  FMUL R72, R89.reuse, R72 ;  /* 0x0000004859487220 */ /* 0x050fe20000400000 */
[----:B------:R-:W-:Y:S01]  /*6b40*/  R2UR UR5, R16 ;  /* 0x00000000100572ca */ /* 0x000fe200000e0000 */
[C---:B------:R-:W-:Y:S01]  /*6b50*/  FMUL R73, R89.reuse, R73 ;  /* 0x0000004959497220 */ /* 0x040fe20000400000 */
[----:B---3--:R-:W-:Y:S01]  /*6b60*/  F2FP.F16.E4M3.UNPACK_B R96, R104 ;  /* 0x00000068ff60723e */ /* 0x008fe200020006ff */
[C---:B------:R-:W-:Y:S01]  /*6b70*/  FMUL R76, R89.reuse, R76 ;  /* 0x0000004c594c7220 */ /* 0x040fe20000400000 */
[----:B------:R-:W-:Y:S01]  /*6b80*/  F2FP.F16.E4M3.UNPACK_B R104, R104.H1 ;  /* 0x00000068ff68723e */ /* 0x000fe200030006ff */
[C---:B------:R-:W-:Y:S01]  /*6b90*/  FMUL R77, R89.reuse, R77 ;  /* 0x0000004d594d7220 */ /* 0x040fe20000400000 */
[C---:B------:R-:W-:Y:S01]  /*6ba0*/  FMUL R80, R89.reuse, R80 ;  /* 0x0000005059507220 */ /* 0x040fe20000400000 */
[C---:B------:R-:W-:Y:S01]  /*6bb0*/  FMUL R81, R89.reuse, R81 ;  /* 0x0000005159517220 */ /* 0x040fe20000400000 */
[C---:B------:R-:W-:Y:S01]  /*6bc0*/  FMUL R0, R89.reuse, R84 ;  /* 0x0000005459007220 */ /* 0x040fe20000400000 */
[C---:B------:R-:W-:Y:S01]  /*6bd0*/  FMUL R3, R89.reuse, R85 ;  /* 0x0000005559037220 */ /* 0x040fe20000400000 */
[C---:B------:R-:W-:Y:S01]  /*6be0*/  FMUL R22, R89.reuse, R56 ;  /* 0x0000003859167220 */ /* 0x040fe20000400000 */
[----:B------:R-:W-:Y:S01]  /*6bf0*/  LDTM.16dp32bit_t0_t15.x16 R4, tmem[UR4+0x80] ;  /* 0x00008004000479ee */ /* 0x000fe20008a00000 */
[----:B------:R-:W1:Y:S01]  /*6c00*/  LDTM.16dp32bit_t16_t31.x16 R4, tmem[UR4+0x90] ;  /* 0x00009004000479ee */ /* 0x000e620008a20000 */
[----:B------:R-:W-:Y:S01]  /*6c10*/  NOP ;  /* 0x0000000000007918 */ /* 0x000fe20000000000 */
[----:B------:R-:W-:Y:S01]  /*6c20*/  UIADD3 UR4, UPT, UPT, UR5, 0x140, URZ ;  /* 0x0000014005047890 */ /* 0x000fe2000fffe0ff */
[C---:B------:R-:W-:Y:S01]  /*6c30*/  FMUL R23, R89.reuse, R57 ;  /* 0x0000003959177220 */ /* 0x040fe20000400000 */
[C---:B------:R-:W-:Y:S01]  /*6c40*/  FMUL R56, R89.reuse, R60 ;  /* 0x0000003c59387220 */ /* 0x040fe20000400000 */
[C---:B------:R-:W-:Y:S01]  /*6c50*/  FMUL R57, R89.reuse, R61 ;  /* 0x0000003d59397220 */ /* 0x040fe20000400000 */
[----:B------:R-:W-:Y:S01]  /*6c60*/  UPRMT UR4, UR61, 0x654, UR4 ;  /* 0x000006543d047896 */ /* 0x000fe20008000004 */
[C---:B------:R-:W-:Y:S01]  /*6c70*/  FMUL R60, R89.reuse, R64 ;  /* 0x00000040593c7220 */ /* 0x040fe20000400000 */
[C---:B------:R-:W-:Y:S01]  /*6c80*/  FMUL R61, R89.reuse, R65 ;  /* 0x00000041593d7220 */ /* 0x040fe20000400000 */
[C---:B------:R-:W-:Y:S01]  /*6c90*/  FMUL R64, R89.reuse, R68 ;  /* 0x0000004459407220 */ /* 0x040fe20000400000 */
[C---:B------:R-:W-:Y:S01]  /*6ca0*/  FMUL R65, R89.reuse, R69 ;  /* 0x0000004559417220 */ /* 0x040fe20000400000 */
[C---:B------:R-:W-:Y:S01]  /*6cb0*/  FMUL R40, R89.reuse, R40 ;  /* 0x0000002859287220 */ /* 0x040fe20000400000 */
[C---:B------:R-:W-:Y:S01]  /*6cc0*/  FMUL R41, R89.reuse, R41 ;  /* 0x0000002959297220 */ /* 0x040fe20000400000 */
[C---:B------:R-:W-:Y:S01]  /*6cd0*/  FMUL R44, R89.reuse, R44 ;  /* 0x0000002c592c7220 */ /* 0x040fe20000400000 */
[C---:B------:R-:W-:Y:S01]  /*6ce0*/  FMUL R45, R89.reuse, R45 ;  /* 0x0000002d592d7220 */ /* 0x040fe20000400000 */
[----:B-1----:R-:W-:Y:S01]  /*6cf0*/  SYNCS.ARRIVE.TRANS64.RED.A1T0 RZ, [UR4], RZ ;  /* 0x000000ffffff79a7 */ /* 0x002fe20008100404 */
        /* <DEDUP_REMOVED lines=20> */
[----:B------:R-:W-:Y:S01]  /*6e40*/  F2FP.F16.E4M3.UNPACK_B R97, R105 ;  /* 0x00000069ff61723e */ /* 0x000fe200020006ff */
[C---:B------:R-:W-:Y:S01]  /*6e50*/  FMUL R74, R89.reuse, R74 ;  /* 0x0000004a594a7220 */ /* 0x040fe20000400000 */
[-C--:B------:R-:W-:Y:S01]  /*6e60*/  F2FP.F16.E4M3.UNPACK_B R157, R92.reuse ;  /* 0x0000005cff9d723e */ /* 0x080fe200020006ff */
[----:B------:R-:W-:Y:S01]  /*6e70*/  FMUL R75, R89, R75 ;  /* 0x0000004b594b7220 */ /* 0x000fe20000400000 */
[----:B------:R-:W-:Y:S01]  /*6e80*/  F2FP.F16.E4M3.UNPACK_B R159, R92.H1 ;  /* 0x0000005cff9f723e */ /* 0x000fe200030006ff */
[--C-:B------:R-:W-:Y:S01]  /*6e90*/  HADD2.F32 R92, -RZ, R96.reuse.H0_H0 ;  /* 0x20000060ff5c7230 */ /* 0x100fe20000004100 */
[-C--:B------:R-:W-:Y:S01]  /*6ea0*/  F2FP.F16.E4M3.UNPACK_B R165, R94.reuse ;  /* 0x0000005effa5723e */ /* 0x080fe200020006ff */
[----:B------:R-:W-:Y:S01]  /*6eb0*/  HADD2.F32 R98, -RZ, R97.H1_H1 ;  /* 0x30000061ff627230 */ /* 0x000fe20000004100 */
[----:B------:R-:W-:Y:S01]  /*6ec0*/  F2FP.F16.E4M3.UNPACK_B R168, R94.H1 ;  /* 0x0000005effa8723e */ /* 0x000fe200030006ff */
[----:B------:R-:W-:Y:S02]  /*6ed0*/  HADD2.F32 R94, -RZ, R96.H1_H1 ;  /* 0x30000060ff5e7230 */ /* 0x000fe40000004100 */
[C---:B------:R-:W-:Y:S01]  /*6ee0*/  FFMA R72, R91.reuse, R92, R72 ;  /* 0x0000005c5b487223 */ /* 0x040fe20000000048 */
[--C-:B------:R-:W-:Y:S01]  /*6ef0*/  HADD2.F32 R96, -RZ, R104.reuse.H1_H1 ;  /* 0x30000068ff607230 */ /* 0x100fe20000004100 */
[----:B------:R-:W-:Y:S01]  /*6f00*/  F2FP.F16.E4M3.UNPACK_B R99, R105.H1 ;  /* 0x00000069ff63723e */ /* 0x000fe200030006ff */
[----:B------:R-:W-:Y:S01]  /*6f10*/  HADD2.F32 R158, -RZ, R157.H1_H1 ;  /* 0x3000009dff9e7230 */ /* 0x000fe20000004100 */
[-C--:B------:R-:W-:Y:S01]  /*6f20*/  F2FP.F16.E4M3.UNPACK_B R161, R93.reuse ;  /* 0x0000005dffa1723e */ /* 0x080fe200020006ff */
[----:B------:R-:W-:Y:S01]  /*6f30*/  HADD2.F32 R160, -RZ, R159.H1_H1 ;  /* 0x3000009fffa07230 */ /* 0x000fe20000004100 */
[----:B------:R-:W-:Y:S01]  /*6f40*/  F2FP.F16.E4M3.UNPACK_B R163, R93.H1 ;  /* 0x0000005dffa3723e */ /* 0x000fe200030006ff */
[----:B------:R-:W-:Y:S01]  /*6f50*/  HADD2.F32 R93, -RZ, R104.H0_H0 ;  /* 0x20000068ff5d7230 */ /* 0x000fe20000004100 */
[-C--:B------:R-:W-:Y:S01]  /*6f60*/  F2FP.F16.E4M3.UNPACK_B R101, R106.reuse ;  /* 0x0000006aff65723e */ /* 0x080fe200020006ff */
[----:B------:R-:W-:Y:S01]  /*6f70*/  HADD2.F32 R100, -RZ, R99.H1_H1 ;  /* 0x30000063ff647230 */ /* 0x000fe20000004100 */
[-C--:B------:R-:W-:Y:S01]  /*6f80*/  F2FP.F16.E4M3.UNPACK_B R167, R95.reuse ;  /* 0x0000005fffa7723e */ /* 0x080fe200020006ff */
[----:B------:R-:W-:Y:S01]  /*6f90*/  HADD2.F32 R162, -RZ, R161.H1_H1 ;  /* 0x300000a1ffa27230 */ /* 0x000fe20000004100 */
[----:B------:R-:W-:Y:S01]  /*6fa0*/  F2FP.F16.E4M3.UNPACK_B R169, R95.H1 ;  /* 0x0000005fffa9723e */ /* 0x000fe200030006ff */
[----:B------:R-:W-:Y:S01]  /*6fb0*/  HADD2.F32 R95, -RZ, R97.H0_H0 ;  /* 0x20000061ff5f7230 */ /* 0x000fe20000004100 */
[----:B------:R-:W-:Y:S01]  /*6fc0*/  F2FP.F16.E4M3.UNPACK_B R103, R106.H1 ;  /* 0x0000006aff67723e */ /* 0x000fe200030006ff */
[----:B------:R-:W-:Y:S02]  /*6fd0*/  HADD2.F32 R97, -RZ, R99.H0_H0 ;  /* 0x20000063ff617230 */ /* 0x000fe40000004100 */
[C---:B------:R-:W-:Y:S01]  /*6fe0*/  FFMA R73, R91.reuse, R94, R73 ;  /* 0x0000005e5b497223 */ /* 0x040fe20000000049 */
[--C-:B------:R-:W-:Y:S02]  /*6ff0*/  HADD2.F32 R99, -RZ, R101.reuse.H0_H0 ;  /* 0x20000065ff637230 */ /* 0x100fe40000004100 */
[C---:B------:R-:W-:Y:S01]  /*7000*/  FFMA R74, R91.reuse, R93, R74 ;  /* 0x0000005d5b4a7223 */ /* 0x040fe2000000004a */
[----:B------:R-:W-:Y:S01]  /*7010*/  HADD2.F32 R102, -RZ, R101.H1_H1 ;  /* 0x30000065ff667230 */ /* 0x000fe20000004100 */
[-C--:B------:R-:W-:Y:S01]  /*7020*/  F2FP.F16.E4M3.UNPACK_B R105, R107.reuse ;  /* 0x0000006bff69723e */ /* 0x080fe200020006ff */
[--C-:B------:R-:W-:Y:S01]  /*7030*/  HADD2.F32 R101, -RZ, R103.reuse.H0_H0 ;  /* 0x20000067ff657230 */ /* 0x100fe20000004100 */
[----:B------:R-:W-:Y:S01]  /*7040*/  F2FP.F16.E4M3.UNPACK_B R107, R107.H1 ;  /* 0x0000006bff6b723e */ /* 0x000fe200030006ff */
        /* <DEDUP_REMOVED lines=16> */
[----:B------:R-:W-:Y:S02]  /*7150*/  HADD2.F32 R112, -RZ, R120.H1_H1 ;  /* 0x30000078ff707230 */ /* 0x000fe40000004100 */
[C---:B------:R-:W-:Y:S01]  /*7160*/  FFMA R75, R91.reuse, R96, R75 ;  /* 0x000000605b4b7223 */ /* 0x040fe2000000004b */
[C---:B------:R-:W-:Y:S01]  /*7170*/  FFMA R76, R91.reuse, R95, R76 ;  /* 0x0000005f5b4c7223 */ /* 0x040fe2000000004c */
[----:B------:R-:W-:Y:S01]  /*7180*/  F2FP.F16.E4M3.UNPACK_B R125, R136 ;  /* 0x00000088ff7d723e */ /* 0x000fe200020006ff */
[--C-:B------:R-:W-:Y:S02]  /*7190*/  HADD2.F32 R111, -RZ, R113.reuse.H0_H0 ;  /* 0x20000071ff6f7230 */ /* 0x100fe40000004100 */
[----:B------:R-:W-:Y:S01]  /*71a0*/  FFMA R77, R91, R98, R77 ;  /* 0x000000625b4d7223 */ /* 0x000fe2000000004d */
[----:B------:R-:W-:Y:S01]  /*71b0*/  F2FP.SATFINITE.E4M3.F32.PACK_AB_MERGE_C R180, R75, R74, RZ ;  /* 0x0000004a4bb4723e */ /* 0x000fe200048070ff */
[----:B------:R-:W-:Y:S02]  /*71c0*/  HADD2.F32 R114, -RZ, R113.H1_H1 ;  /* 0x30000071ff727230 */ /* 0x000fe40000004100 */
[----:B------:R-:W-:Y:S01]  /*71d0*/  FMUL R78, R89, R78 ;  /* 0x0000004e594e7220 */ /* 0x000fe20000400000 */
[----:B------:R-:W-:Y:S01]  /*71e0*/  HADD2.F32 R118, -RZ, R117.H1_H1 ;  /* 0x30000075ff767230 */ /* 0x000fe20000004100 */
[----:B------:R-:W-:Y:S01]  /*71f0*/  F2FP.SATFINITE.E4M3.F32.PACK_AB_MERGE_C R180, R73, R72, R180 ;  /* 0x0000004849b4723e */ /* 0x000fe200048070b4 */
[----:B------:R-:W-:Y:S02]  /*7200*/  HADD2.F32 R122, -RZ, R121.H1_H1 ;  /* 0x30000079ff7a7230 */ /* 0x000fe40000004100 */
[----:B------:R-:W-:Y:S01]  /*7210*/  FFMA R78, R91, R97, R78 ;  /* 0x000000615b4e7223 */ /* 0x000fe2000000004e */
[----:B------:R-:W-:Y:S02]  /*7220*/  HADD2.F32 R126, -RZ, R125.H1_H1 ;  /* 0x3000007dff7e7230 */ /* 0x000fe40000004100 */
[C---:B------:R-:W-:Y:S01]  /*7230*/  FMUL R79, R89.reuse, R79 ;  /* 0x0000004f594f7220 */ /* 0x040fe20000400000 */
[----:B------:R-:W-:Y:S02]  /*7240*/  HADD2.F32 R166, -RZ, R165.H1_H1 ;  /* 0x300000a5ffa67230 */ /* 0x000fe40000004100 */
[----:B------:R-:W-:Y:S01]  /*7250*/  FMUL R82, R89, R82 ;  /* 0x0000005259527220 */ /* 0x000fe20000400000 */
[--C-:B------:R-:W-:Y:S02]  /*7260*/  HADD2.F32 R93, -RZ, R167.reuse.H0_H0 ;  /* 0x200000a7ff5d7230 */ /* 0x100fe40000004100 */
[C---:B------:R-:W-:Y:S01]  /*7270*/  FFMA R79, R91.reuse, R100, R79 ;  /* 0x000000645b4f7223 */ /* 0x040fe2000000004f */
[----:B------:R-:W-:Y:S01]  /*7280*/  F2FP.F16.E4M3.UNPACK_B R127, R136.H1 ;  /* 0x00000088ff7f723e */ /* 0x000fe200030006ff */
[C---:B------:R-:W-:Y:S01]  /*7290*/  FFMA R80, R91.reuse, R99, R80 ;  /* 0x000000635b507223 */ /* 0x040fe20000000050 */
[C---:B------:R-:W-:Y:S01]  /*72a0*/  FFMA R81, R91.reuse, R102, R81 ;  /* 0x000000665b517223 */ /* 0x040fe20000000051 */
[----:B------:R-:W-:Y:S01]  /*72b0*/  F2FP.F16.E4M3.UNPACK_B R129, R137 ;  /* 0x00000089ff81723e */ /* 0x000fe200020006ff */
[----:B------:R-:W-:Y:S01]  /*72c0*/  FFMA R82, R91, R101, R82 ;  /* 0x000000655b527223 */ /* 0x000fe20000000052 */
[----:B------:R-:W-:Y:S01]  /*72d0*/  F2FP.SATFINITE.E4M3.F32.PACK_AB_MERGE_C R181, R79, R78, RZ ;  /* 0x0000004e4fb5723e */ /* 0x000fe200048070ff */
[----:B------:R-:W-:Y:S02]  /*72e0*/  HADD2.F32 R92, -RZ, R167.H1_H1 ;  /* 0x300000a7ff5c7230 */ /* 0x000fe40000004100 */
[----:B------:R-:W-:Y:S01]  /*72f0*/  FMUL R83, R89, R83 ;  /* 0x0000005359537220 */ /* 0x000fe20000400000 */
[----:B------:R-:W-:Y:S01]  /*7300*/  HADD2.F32 R130, -RZ, R129.H1_H1 ;  /* 0x30000081ff827230 */ /* 0x000fe20000004100 */
[----:B------:R-:W-:Y:S01]  /*7310*/  F2FP.SATFINITE.E4M3.F32.PACK_AB_MERGE_C R181, R77, R76, R181 ;  /* 0x0000004c4db5723e */ /* 0x000fe200048070b5 */
[----:B------:R-:W-:Y:S01]  /*7320*/  FMUL R20, R89, R86 ;  /* 0x0000005659147220 */ /* 0x000fe20000400000 */
[C---:B------:R-:W-:Y:S01]  /*7330*/  FFMA R83, R91.reuse, R104, R83 ;  /* 0x000000685b537223 */ /* 0x040fe20000000053 */
[C---:B------:R-:W-:Y:S01]  /*7340*/  FFMA R0, R91.reuse, R103, R0 ;  /* 0x000000675b007223 */ /* 0x040fe20000000000 */
[C---:B------:R-:W-:Y:S01]  /*7350*/  FFMA R3, R91.reuse, R106, R3 ;  /* 0x0000006a5b037223 */ /* 0x040fe20000000003 */
[----:B------:R-:W-:Y:S01]  /*7360*/  F2FP.F16.E4M3.UNPACK_B R131, R137.H1 ;  /* 0x00000089ff83723e */ /* 0x000fe200030006ff */
[----:B------:R-:W-:Y:S01]  /*7370*/  FFMA R20, R91, R105, R20 ;  /* 0x000000695b147223 */ /* 0x000fe20000000014 */
[----:B------:R-:W-:Y:S01]  /*7380*/  F2FP.SATFINITE.E4M3.F32.PACK_AB_MERGE_C R182, R83, R82, RZ ;  /* 0x0000005253b6723e */ /* 0x000fe200048070ff */
[C---:B------:R-:W-:Y:S01]  /*7390*/  FMUL R21, R89.reuse, R87 ;  /* 0x0000005759157220 */ /* 0x040fe20000400000 */
[C---:B------:R-:W-:Y:S01]  /*73a0*/  FMUL R58, R89.reuse, R58 ;  /* 0x0000003a593a7220 */ /* 0x040fe20000400000 */
[----:B------:R-:W-:Y:S01]  /*73b0*/  FMUL R59, R89, R59 ;  /* 0x0000003b593b7220 */ /* 0x000fe20000400000 */
[----:B------:R-:W-:Y:S01]  /*73c0*/  F2FP.F16.E4M3.UNPACK_B R133, R138 ;  /* 0x0000008aff85723e */ /* 0x000fe200020006ff */
[--C-:B------:R-:W-:Y:S01]  /*73d0*/  HADD2.F32 R113, -RZ, R115.reuse.H0_H0 ;  /* 0x20000073ff717230 */ /* 0x100fe20000004100 */
[----:B------:R-:W-:Y:S01]  /*73e0*/  F2FP.SATFINITE.E4M3.F32.PACK_AB_MERGE_C R182, R81, R80, R182 ;  /* 0x0000005051b6723e */ /* 0x000fe200048070b6 */
[C---:B------:R-:W-:Y:S01]  /*73f0*/  FFMA R21, R91.reuse, R108, R21 ;  /* 0x0000006c5b157223 */ /* 0x040fe20000000015 */
[C---:B------:R-:W-:Y:S01]  /*7400*/  FFMA R22, R91.reuse, R107, R22 ;  /* 0x0000006b5b167223 */ /* 0x040fe20000000016 */
[----:B------:R-:W-:Y:S02]  /*7410*/  HADD2.F32 R116, -RZ, R115.H1_H1 ;  /* 0x30000073ff747230 */ /* 0x000fe40000004100 */
[C---:B------:R-:W-:Y:S01]  /*7420*/  FFMA R23, R91.reuse, R110, R23 ;  /* 0x0000006e5b177223 */ /* 0x040fe20000000017 */
[----:B------:R-:W-:Y:S01]  /*7430*/  FFMA R58, R91, R109, R58 ;  /* 0x0000006d5b3a7223 */ /* 0x000fe2000000003a */
[----:B------:R-:W-:Y:S01]  /*7440*/  F2FP.F16.E4M3.UNPACK_B R135, R138.H1 ;  /* 0x0000008aff87723e */ /* 0x000fe200030006ff */
[----:B------:R-:W-:Y:S01]  /*7450*/  HADD2.F32 R115, -RZ, R117.H0_H0 ;  /* 0x20000075ff737230 */ /* 0x000fe20000004100 */
[----:B------:R-:W-:Y:S01]  /*7460*/  F2FP.SATFINITE.E4M3.F32.PACK_AB_MERGE_C R183, R21, R20, RZ ;  /* 0x0000001415b7723e */ /* 0x000fe200048070ff */
[C---:B------:R-:W-:Y:S01]  /*7470*/  FFMA R59, R91.reuse, R112, R59 ;  /* 0x000000705b3b7223 */ /* 0x040fe2000000003b */
[----:B------:R-:W-:Y:S01]  /*7480*/  FFMA R56, R91, R111, R56 ;  /* 0x0000006f5b387223 */ /* 0x000fe20000000038 */
[----:B------:R-:W-:Y:S01]  /*7490*/  HADD2.F32 R117, -RZ, R119.H0_H0 ;  /* 0x20000077ff757230 */ /* 0x000fe20000004100 */
[----:B------:R-:W-:Y:S01]  /*74a0*/  F2FP.SATFINITE.E4M3.F32.PACK_AB_MERGE_C R183, R3, R0, R183 ;  /* 0x0000000003b7723e */ /* 0x000fe200048070b7 */
[----:B------:R-:W-:Y:S01]  /*74b0*/  FFMA R57, R91, R114, R57 ;  /* 0x000000725b397223 */ /* 0x000fe20000000039 */
[----:B------:R-:W-:Y:S01]  /*74c0*/  F2FP.SATFINITE.E4M3.F32.PACK_AB_MERGE_C R184, R59, R58, RZ ;  /* 0x0000003a3bb8723e */ /* 0x000fe200048070ff */
[----:B------:R-:W-:Y:S02]  /*74d0*/  HADD2.F32 R134, -RZ, R133.H1_H1 ;  /* 0x30000085ff867230 */ /* 0x000fe40000004100 */
[----:B------:R-:W-:Y:S01]  /*74e0*/  FMUL R62, R89, R62 ;  /* 0x0000003e593e7220 */ /* 0x000fe20000400000 */
[----:B------:R1:W-:Y:S01]  /*74f0*/  STS.128 [R179+UR44+0x2a00], R180 ;  /* 0x002a00b4b3007988 */ /* 0x0003e20008000c2c */
[----:B------:R-:W-:Y:S01]  /*7500*/  F2FP.SATFINITE.E4M3.F32.PACK_AB_MERGE_C R184, R23, R22, R184 ;  /* 0x0000001617b8723e */ /* 0x000fe200048070b8 */
[----:B------:R-:W-:Y:S01]  /*7510*/  FMUL R63, R89, R63 ;  /* 0x0000003f593f7220 */ /* 0x000fe20000400000 */
[----:B------:R-:W-:Y:S01]  /*7520*/  FFMA R62, R91, R113, R62 ;  /* 0x000000715b3e7223 */ /* 0x000fe2000000003e */
[----:B------:R-:W-:Y:S02]  /*7530*/  HADD2.F32 R120, -RZ, R119.H1_H1 ;  /* 0x30000077ff787230 */ /* 0x000fe40000004100 */
[----:B------:R-:W-:Y:S01]  /*7540*/  FMUL R66, R89, R66 ;  /* 0x0000004259427220 */ /* 0x000fe20000400000 */
[----:B------:R-:W-:Y:S02]  /*7550*/  HADD2.F32 R119, -RZ, R121.H0_H0 ;  /* 0x20000079ff777230 */ /* 0x000fe40000004100 */
[C---:B------:R-:W-:Y:S01]  /*7560*/  FFMA R63, R91.reuse, R116, R63 ;  /* 0x000000745b3f7223 */ /* 0x040fe2000000003f */
[C---:B------:R-:W-:Y:S01]  /*7570*/  FFMA R60, R91.reuse, R115, R60 ;  /* 0x000000735b3c7223 */ /* 0x040fe2000000003c */
[----:B------:R-:W-:Y:S01]  /*7580*/  FFMA R61, R91, R118, R61 ;  /* 0x000000765b3d7223 */ /* 0x000fe2000000003d */
[----:B------:R-:W-:Y:S01]  /*7590*/  F2FP.F16.E4M3.UNPACK_B R137, R139 ;  /* 0x0000008bff89723e */ /* 0x000fe200020006ff */
[--C-:B------:R-:W-:Y:S01]  /*75a0*/  HADD2.F32 R121, -RZ, R123.reuse.H0_H0 ;  /* 0x2000007bff797230 */ /* 0x100fe20000004100 */
[----:B------:R-:W-:Y:S01]  /*75b0*/  F2FP.SATFINITE.E4M3.F32.PACK_AB_MERGE_C R185, R63, R62, RZ ;  /* 0x0000003e3fb9723e */ /* 0x000fe200048070ff */
[----:B------:R-:W-:Y:S01]  /*75c0*/  FFMA R66, R91, R117, R66 ;  /* 0x000000755b427223 */ /* 0x000fe20000000042 */
[----:B------:R-:W-:Y:S01]  /*75d0*/  FMUL R67, R89, R67 ;  /* 0x0000004359437220 */ /* 0x000fe20000400000 */
[----:B------:R-:W-:Y:S01]  /*75e0*/  HADD2.F32 R124, -RZ, R123.H1_H1 ;  /* 0x3000007bff7c7230 */ /* 0x000fe20000004100 */
[----:B------:R-:W-:Y:S01]  /*75f0*/  F2FP.SATFINITE.E4M3.F32.PACK_AB_MERGE_C R185, R57, R56, R185 ;  /* 0x0000003839b9723e */ /* 0x000fe200048070b9 */
[----:B------:R-:W-:Y:S02]  /*7600*/  HADD2.F32 R123, -RZ, R125.H0_H0 ;  /* 0x2000007dff7b7230 */ /* 0x000fe40000004100 */
[C---:B------:R-:W-:Y:S01]  /*7610*/  FFMA R67, R91.reuse, R120, R67 ;  /* 0x000000785b437223 */ /* 0x040fe20000000043 */
[C---:B------:R-:W-:Y:S01]  /*7620*/  FFMA R64, R91.reuse, R119, R64 ;  /* 0x000000775b407223 */ /* 0x040fe20000000040 */
[----:B------:R-:W-:Y:S01]  /*7630*/  FFMA R65, R91, R122, R65 ;  /* 0x0000007a5b417223 */ /* 0x000fe20000000041 */
[----:B------:R-:W-:Y:S02]  /*7640*/  HADD2.F32 R138, -RZ, R137.H1_H1 ;  /* 0x30000089ff8a7230 */ /* 0x000fe40000004100 */
[C---:B------:R-:W-:Y:S01]  /*7650*/  FMUL R70, R89.reuse, R70 ;  /* 0x0000004659467220 */ /* 0x040fe20000400000 */
[----:B------:R-:W-:Y:S01]  /*7660*/  F2FP.F16.E4M3.UNPACK_B R139, R139.H1 ;  /* 0x0000008bff8b723e */ /* 0x000fe200030006ff */
[----:B------:R-:W-:Y:S01]  /*7670*/  FMUL R71, R89, R71 ;  /* 0x0000004759477220 */ /* 0x000fe20000400000 */
[--C-:B------:R-:W-:Y:S01]  /*7680*/  HADD2.F32 R125, -RZ, R127.reuse.H0_H0 ;  /* 0x2000007fff7d7230 */ /* 0x100fe20000004100 */
[----:B------:R-:W-:Y:S01]  /*7690*/  F2FP.SATFINITE.E4M3.F32.PACK_AB_MERGE_C R186, R67, R66, RZ ;  /* 0x0000004243ba723e */ /* 0x000fe200048070ff */
[C---:B------:R-:W-:Y:S01]  /*76a0*/  FFMA R70, R91.reuse, R121, R70 ;  /* 0x000000795b467223 */ /* 0x040fe20000000046 */
[C---:B------:R-:W-:Y:S01]  /*76b0*/  FFMA R71, R91.reuse, R124, R71 ;  /* 0x0000007c5b477223 */ /* 0x040fe20000000047 */
[----:B------:R-:W-:Y:S01]  /*76c0*/  FFMA R40, R91, R123, R40 ;  /* 0x0000007b5b287223 */ /* 0x000fe20000000028 */
[----:B------:R-:W-:Y:S01]  /*76d0*/  F2FP.F16.E4M3.UNPACK_B R141, R152 ;  /* 0x00000098ff8d723e */ /* 0x000fe200020006ff */
[----:B------:R-:W-:Y:S01]  /*76e0*/  HADD2.F32 R128, -RZ, R127.H1_H1 ;  /* 0x3000007fff807230 */ /* 0x000fe20000004100 */
[----:B------:R-:W-:Y:S01]  /*76f0*/  F2FP.SATFINITE.E4M3.F32.PACK_AB_MERGE_C R186, R61, R60, R186 ;  /* 0x0000003c3dba723e */ /* 0x000fe200048070ba */
[----:B------:R-:W-:Y:S01]  /*7700*/  FFMA R41, R91, R126, R41 ;  /* 0x0000007e5b297223 */ /* 0x000fe20000000029 */
[----:B------:R-:W-:Y:S01]  /*7710*/  F2FP.SATFINITE.E4M3.F32.PACK_AB_MERGE_C R187, R71, R70, RZ ;  /* 0x0000004647bb723e */ /* 0x000fe200048070ff */
[----:B------:R-:W-:Y:S02]  /*7720*/  HADD2.F32 R127, -RZ, R129.H0_H0 ;  /* 0x20000081ff7f7230 */ /* 0x000fe40000004100 */
[----:B------:R-:W-:Y:S01]  /*7730*/  FMUL R42, R89, R42 ;  /* 0x0000002a592a7220 */ /* 0x000fe20000400000 */
[----:B------:R-:W-:Y:S01]  /*7740*/  HADD2.F32 R142, -RZ, R141.H1_H1 ;  /* 0x3000008dff8e7230 */ /* 0x000fe20000004100 */
[----:B------:R-:W-:Y:S01]  /*7750*/  F2FP.SATFINITE.E4M3.F32.PACK_AB_MERGE_C R187, R65, R64, R187 ;  /* 0x0000004041bb723e */ /* 0x000fe200048070bb */
[----:B------:R-:W-:Y:S01]  /*7760*/  FMUL R43, R89, R43 ;  /* 0x0000002b592b7220 */ /* 0x000fe20000400000 */
[--C-:B------:R-:W-:Y:S02]  /*7770*/  HADD2.F32 R129, -RZ, R131.reuse.H0_H0 ;  /* 0x20000083ff817230 */ /* 0x100fe40000004100 */
[----:B------:R-:W-:Y:S01]  /*7780*/  FFMA R42, R91, R125, R42 ;  /* 0x0000007d5b2a7223 */ /* 0x000fe2000000002a */
[----:B------:R-:W-:Y:S01]  /*7790*/  FMUL R46, R89, R46 ;  /* 0x0000002e592e7220 */ /* 0x000fe20000400000 */
[----:B------:R-:W-:Y:S01]  /*77a0*/  HADD2.F32 R132, -RZ, R131.H1_H1 ;  /* 0x30000083ff847230 */ /* 0x000fe20000004100 */
[----:B------:R1:W-:Y:S01]  /*77b0*/  STS.128 [R179+UR44+0x3200], R184 ;  /* 0x003200b8b3007988 */ /* 0x0003e20008000c2c */
[----:B------:R-:W-:Y:S02]  /*77c0*/  HADD2.F32 R131, -RZ, R133.H0_H0 ;  /* 0x20000085ff837230 */ /* 0x000fe40000004100 */
[C---:B------:R-:W-:Y:S01]  /*77d0*/  FFMA R43, R91.reuse, R128, R43 ;  /* 0x000000805b2b7223 */ /* 0x040fe2000000002b */
[C---:B------:R-:W-:Y:S01]  /*77e0*/  FFMA R44, R91.reuse, R127, R44 ;  /* 0x0000007f5b2c7223 */ /* 0x040fe2000000002c */
[C---:B------:R-:W-:Y:S01]  /*77f0*/  FFMA R45, R91.reuse, R130, R45 ;  /* 0x000000825b2d7223 */ /* 0x040fe2000000002d */
[----:B------:R-:W-:Y:S01]  /*7800*/  F2FP.F16.E4M3.UNPACK_B R143, R152.H1 ;  /* 0x00000098ff8f723e */ /* 0x000fe200030006ff */
[----:B------:R-:W-:Y:S01]  /*7810*/  FFMA R46, R91, R129, R46 ;  /* 0x000000815b2e7223 */ /* 0x000fe2000000002e */
[----:B------:R-:W-:Y:S01]  /*7820*/  F2FP.SATFINITE.E4M3.F32.PACK_AB_MERGE_C R196, R43, R42, RZ ;  /* 0x0000002a2bc4723e */ /* 0x000fe200048070ff */
[C---:B------:R-:W-:Y:S01]  /*7830*/  FMUL R47, R89.reuse, R47 ;  /* 0x0000002f592f7220 */ /* 0x040fe20000400000 */
[--C-:B------:R-:W-:Y:S02]  /*7840*/  HADD2.F32 R133, -RZ, R135.reuse.H0_H0 ;  /* 0x20000087ff857230 */ /* 0x100fe40000004100 */
[----:B------:R-:W-:Y:S01]  /*7850*/  FMUL R50, R89, R50 ;  /* 0x0000003259327220 */ /* 0x000fe20000400000 */
[----:B------:R-:W-:Y:S01]  /*7860*/  HADD2.F32 R136, -RZ, R135.H1_H1 ;  /* 0x30000087ff887230 */ /* 0x000fe20000004100 */
[----:B------:R-:W-:Y:S01]  /*7870*/  F2FP.SATFINITE.E4M3.F32.PACK_AB_MERGE_C R196, R41, R40, R196 ;  /* 0x0000002829c4723e */ /* 0x000fe200048070c4 */
[----:B------:R-:W-:Y:S02]  /*7880*/  HADD2.F32 R135, -RZ, R137.H0_H0 ;  /* 0x20000089ff877230 */ /* 0x000fe40000004100 */
[C---:B------:R-:W-:Y:S01]  /*7890*/  FFMA R47, R91.reuse, R132, R47 ;  /* 0x000000845b2f7223 */ /* 0x040fe2000000002f */
[C---:B------:R-:W-:Y:S01]  /*78a0*/  FFMA R48, R91.reuse, R131, R48 ;  /* 0x000000835b307223 */ /* 0x040fe20000000030 */
[C---:B------:R-:W-:Y:S01]  /*78b0*/  FFMA R49, R91.reuse, R134, R49 ;  /* 0x000000865b317223 */ /* 0x040fe20000000031 */
[----:B------:R-:W-:Y:S01]  /*78c0*/  F2FP.F16.E4M3.UNPACK_B R145, R153 ;  /* 0x00000099ff91723e */ /* 0x000fe200020006ff */
        /* <DEDUP_REMOVED lines=11> */
[----:B------:R-:W-:Y:S01]  /*7980*/  F2FP.F16.E4M3.UNPACK_B R147, R153.H1 ;  /* 0x00000099ff93723e */ /* 0x000fe200030006ff */
[----:B------:R-:W-:Y:S01]  /*7990*/  FFMA R54, R91, R137, R54 ;  /* 0x000000895b367223 */ /* 0x000fe20000000036 */
[----:B------:R-:W-:Y:S01]  /*79a0*/  F2FP.SATFINITE.E4M3.F32.PACK_AB_MERGE_C R198, R51, R50, RZ ;  /* 0x0000003233c6723e */ /* 0x000fe200048070ff */
[----:B------:R-:W-:Y:S02]  /*79b0*/  HADD2.F32 R146, -RZ, R145.H1_H1 ;  /* 0x30000091ff927230 */ /* 0x000fe40000004100 */
[----:B------:R-:W-:Y:S01]  /*79c0*/  FMUL R55, R89, R55 ;  /* 0x0000003759377220 */ /* 0x000fe20000400000 */
[--C-:B------:R-:W-:Y:S01]  /*79d0*/  HADD2.F32 R141, -RZ, R143.reuse.H0_H0 ;  /* 0x2000008fff8d7230 */ /* 0x100fe20000004100 */
[----:B------:R-:W-:Y:S01]  /*79e0*/  F2FP.SATFINITE.E4M3.F32.PACK_AB_MERGE_C R198, R49, R48, R198 ;  /* 0x0000003031c6723e */ /* 0x000fe200048070c6 */
[----:B------:R-:W-:Y:S01]  /*79f0*/  FMUL R26, R89, R26 ;  /* 0x0000001a591a7220 */ /* 0x000fe20000400000 */
[----:B------:R-:W-:Y:S01]  /*7a00*/  F2FP.F16.E4M3.UNPACK_B R149, R154 ;  /* 0x0000009aff95723e */ /* 0x000fe200020006ff */
[----:B------:R-:W-:Y:S02]  /*7a10*/  HADD2.F32 R144, -RZ, R143.H1_H1 ;  /* 0x3000008fff907230 */ /* 0x000fe40000004100 */
[C---:B------:R-:W-:Y:S01]  /*7a20*/  FFMA R55, R91.reuse, R140, R55 ;  /* 0x0000008c5b377223 */ /* 0x040fe20000000037 */
[C---:B------:R-:W-:Y:S01]  /*7a30*/  FFMA R24, R91.reuse, R139, R24 ;  /* 0x0000008b5b187223 */ /* 0x040fe20000000018 */
[C---:B------:R-:W-:Y:S01]  /*7a40*/  FFMA R25, R91.reuse, R142, R25 ;  /* 0x0000008e5b197223 */ /* 0x040fe20000000019 */
[----:B------:R-:W-:Y:S02]  /*7a50*/  HADD2.F32 R143, -RZ, R145.H0_H0 ;  /* 0x20000091ff8f7230 */ /* 0x000fe40000004100 */
[----:B------:R-:W-:Y:S01]  /*7a60*/  FFMA R26, R91, R141, R26 ;  /* 0x0000008d5b1a7223 */ /* 0x000fe2000000001a */
[----:B------:R-:W-:Y:S01]  /*7a70*/  F2FP.SATFINITE.E4M3.F32.PACK_AB_MERGE_C R199, R55, R54, RZ ;  /* 0x0000003637c7723e */ /* 0x000fe200048070ff */
[----:B------:R-:W-:Y:S02]  /*7a80*/  HADD2.F32 R150, -RZ, R149.H1_H1 ;  /* 0x30000095ff967230 */ /* 0x000fe40000004100 */
[----:B------:R-:W-:Y:S01]  /*7a90*/  FMUL R27, R89, R27 ;  /* 0x0000001b591b7220 */ /* 0x000fe20000400000 */
[----:B------:R-:W-:Y:S01]  /*7aa0*/  F2FP.F16.E4M3.UNPACK_B R151, R154.H1 ;  /* 0x0000009aff97723e */ /* 0x000fe200030006ff */
[--C-:B------:R-:W-:Y:S01]  /*7ab0*/  HADD2.F32 R145, -RZ, R147.reuse.H0_H0 ;  /* 0x20000093ff917230 */ /* 0x100fe20000004100 */
[----:B------:R-:W-:Y:S01]  /*7ac0*/  F2FP.SATFINITE.E4M3.F32.PACK_AB_MERGE_C R199, R53, R52, R199 ;  /* 0x0000003435c7723e */ /* 0x000fe200048070c7 */
[C---:B------:R-:W-:Y:S01]  /*7ad0*/  FFMA R27, R91.reuse, R144, R27 ;  /* 0x000000905b1b7223 */ /* 0x040fe2000000001b */
[C---:B------:R-:W-:Y:S01]  /*7ae0*/  FFMA R28, R91.reuse, R143, R28 ;  /* 0x0000008f5b1c7223 */ /* 0x040fe2000000001c */
[----:B------:R-:W-:Y:S01]  /*7af0*/  FFMA R29, R91, R146, R29 ;  /* 0x000000925b1d7223 */ /* 0x000fe2000000001d */
[----:B------:R-:W-:Y:S01]  /*7b00*/  F2FP.F16.E4M3.UNPACK_B R153, R155 ;  /* 0x0000009bff99723e */ /* 0x000fe200020006ff */
[----:B------:R1:W-:Y:S01]  /*7b10*/  STS.128 [R179+UR44+0x3a00], R196 ;  /* 0x003a00c4b3007988 */ /* 0x0003e20008000c2c */
[----:B------:R-:W-:Y:S01]  /*7b20*/  F2FP.SATFINITE.E4M3.F32.PACK_AB_MERGE_C R27, R27, R26, RZ ;  /* 0x0000001a1b1b723e */ /* 0x000fe200048070ff */
[C---:B------:R-:W-:Y:S01]  /*7b30*/  FMUL R30, R89.reuse, R30 ;  /* 0x0000001e591e7220 */ /* 0x040fe20000400000 */
[----:B------:R-:W-:Y:S02]  /*7b40*/  HADD2.F32 R148, -RZ, R147.H1_H1 ;  /* 0x30000093ff947230 */ /* 0x000fe40000004100 */
[----:B------:R-:W-:Y:S01]  /*7b50*/  FMUL R31, R89, R31 ;  /* 0x0000001f591f7220 */ /* 0x000fe20000400000 */
[----:B------:R-:W-:Y:S01]  /*7b60*/  HADD2.F32 R147, -RZ, R149.H0_H0 ;  /* 0x20000095ff937230 */ /* 0x000fe20000004100 */
[----:B------:R-:W-:Y:S01]  /*7b70*/  F2FP.F16.E4M3.UNPACK_B R155, R155.H1 ;  /* 0x0000009bff9b723e */ /* 0x000fe200030006ff */
[----:B------:R-:W-:Y:S01]  /*7b80*/  HADD2.F32 R149, -RZ, R151.H0_H0 ;  /* 0x20000097ff957230 */ /* 0x000fe20000004100 */
[----:B------:R-:W-:Y:S01]  /*7b90*/  F2FP.SATFINITE.E4M3.F32.PACK_AB_MERGE_C R200, R25, R24, R27 ;  /* 0x0000001819c8723e */ /* 0x000fe2000480701b */
[C---:B------:R-:W-:Y:S01]  /*7ba0*/  FFMA R30, R91.reuse, R145, R30 ;  /* 0x000000915b1e7223 */ /* 0x040fe2000000001e */
[C---:B------:R-:W-:Y:S01]  /*7bb0*/  FFMA R31, R91.reuse, R148, R31 ;  /* 0x000000945b1f7223 */ /* 0x040fe2000000001f */
[C---:B------:R-:W-:Y:S01]  /*7bc0*/  FFMA R32, R91.reuse, R147, R32 ;  /* 0x000000935b207223 */ /* 0x040fe20000000020 */
[----:B------:R-:W-:Y:S01]  /*7bd0*/  FFMA R33, R91, R150, R33 ;  /* 0x000000965b217223 */ /* 0x000fe20000000021 */
[----:B------:R-:W-:Y:S02]  /*7be0*/  HADD2.F32 R154, -RZ, R153.H1_H1 ;  /* 0x30000099ff9a7230 */ /* 0x000fe40000004100 */
[----:B------:R-:W-:Y:S01]  /*7bf0*/  FMUL R34, R89, R34 ;  /* 0x0000002259227220 */ /* 0x000fe20000400000 */
[----:B------:R-:W-:Y:S01]  /*7c00*/  HADD2.F32 R152, -RZ, R151.H1_H1 ;  /* 0x30000097ff987230 */ /* 0x000fe20000004100 */
[----:B------:R-:W-:Y:S01]  /*7c10*/  F2FP.SATFINITE.E4M3.F32.PACK_AB_MERGE_C R30, R31, R30, RZ ;  /* 0x0000001e1f1e723e */ /* 0x000fe200048070ff */
[----:B------:R-:W-:Y:S02]  /*7c20*/  HADD2.F32 R151, -RZ, R153.H0_H0 ;  /* 0x20000099ff977230 */ /* 0x000fe40000004100 */
[----:B------:R-:W-:Y:S01]  /*7c30*/  FFMA R34, R91, R149, R34 ;  /* 0x000000955b227223 */ /* 0x000fe20000000022 */
[----:B------:R-:W-:Y:S01]  /*7c40*/  FMUL R35, R89, R35 ;  /* 0x0000002359237220 */ /* 0x000fe20000400000 */
[--C-:B------:R-:W-:Y:S01]  /*7c50*/  HADD2.F32 R153, -RZ, R155.reuse.H0_H0 ;  /* 0x2000009bff997230 */ /* 0x100fe20000004100 */
[----:B------:R-:W-:Y:S01]  /*7c60*/  F2FP.SATFINITE.E4M3.F32.PACK_AB_MERGE_C R201, R29, R28, R30 ;  /* 0x0000001c1dc9723e */ /* 0x000fe2000480701e */
[----:B------:R-:W-:Y:S01]  /*7c70*/  FMUL R38, R89, R38 ;  /* 0x0000002659267220 */ /* 0x000fe20000400000 */
[----:B------:R-:W-:Y:S02]  /*7c80*/  HADD2.F32 R156, -RZ, R155.H1_H1 ;  /* 0x3000009bff9c7230 */ /* 0x000fe40000004100 */
[C---:B------:R-:W-:Y:S01]  /*7c90*/  FFMA R35, R91.reuse, R152, R35 ;  /* 0x000000985b237223 */ /* 0x040fe20000000023 */
[C---:B------:R-:W-:Y:S01]  /*7ca0*/  FFMA R36, R91.reuse, R151, R36 ;  /* 0x000000975b247223 */ /* 0x040fe20000000024 */
[----:B------:R-:W-:Y:S01]  /*7cb0*/  FFMA R37, R91, R154, R37 ;  /* 0x0000009a5b257223 */ /* 0x000fe20000000025 */
[----:B------:R-:W-:Y:S02]  /*7cc0*/  HADD2.F32 R155, -RZ, R157.H0_H0 ;  /* 0x2000009dff9b7230 */ /* 0x000fe40000004100 */
[----:B------:R-:W-:Y:S01]  /*7cd0*/  FMUL R39, R89, R39 ;  /* 0x0000002759277220 */ /* 0x000fe20000400000 */
[----:B------:R-:W-:Y:S02]  /*7ce0*/  HADD2.F32 R157, -RZ, R159.H0_H0 ;  /* 0x2000009fff9d7230 */ /* 0x000fe40000004100 */
[----:B------:R-:W-:Y:S01]  /*7cf0*/  FFMA R38, R91, R153, R38 ;  /* 0x000000995b267223 */ /* 0x000fe20000000026 */
[----:B------:R-:W-:Y:S01]  /*7d00*/  FMUL R6, R89, R6 ;  /* 0x0000000659067220 */ /* 0x000fe20000400000 */
[----:B------:R-:W-:Y:S02]  /*7d10*/  HADD2.F32 R159, -RZ, R161.H0_H0 ;  /* 0x200000a1ff9f7230 */ /* 0x000fe40000004100 */
[----:B------:R-:W-:Y:S01]  /*7d20*/  FFMA R39, R91, R156, R39 ;  /* 0x0000009c5b277223 */ /* 0x000fe20000000027 */
[----:B------:R-:W-:Y:S01]  /*7d30*/  FMUL R7, R89, R7 ;  /* 0x0000000759077220 */ /* 0x000fe20000400000 */
[C---:B------:R-:W-:Y:S01]  /*7d40*/  FFMA R4, R91.reuse, R155, R4 ;  /* 0x0000009b5b047223 */ /* 0x040fe20000000004 */
[C---:B------:R-:W-:Y:S01]  /*7d50*/  FFMA R5, R91.reuse, R158, R5 ;  /* 0x0000009e5b057223 */ /* 0x040fe20000000005 */
[--C-:B------:R-:W-:Y:S02]  /*7d60*/  HADD2.F32 R161, -RZ, R163.reuse.H0_H0 ;  /* 0x200000a3ffa17230 */ /* 0x100fe40000004100 */
[----:B------:R-:W-:Y:S01]  /*7d70*/  FFMA R6, R91, R157, R6 ;  /* 0x0000009d5b067223 */ /* 0x000fe20000000006 */
[----:B------:R-:W-:Y:S02]  /*7d80*/  HADD2.F32 R164, -RZ, R163.H1_H1 ;  /* 0x300000a3ffa47230 */ /* 0x000fe40000004100 */
        /* <DEDUP_REMOVED lines=22> */
[C---:B------:R-:W-:Y:S01]  /*7ef0*/  FFMA R18, R91.reuse, R167, R18 ;  /* 0x000000a75b127223 */ /* 0x040fe20000000012 */
[----:B------:R-:W-:Y:S01]  /*7f00*/  FFMA R19, R91, R94, R19 ;  /* 0x0000005e5b137223 */ /* 0x000fe20000000013 */
[----:B------:R-:W-:Y:S01]  /*7f10*/  F2FP.SATFINITE.E4M3.F32.PACK_AB_MERGE_C R6, R7, R6, RZ ;  /* 0x000000060706723e */ /* 0x000fe200048070ff */
[----:B------:R-:W-:Y:S01]  /*7f20*/  BSSY.RECONVERGENT B0, `(.L_x_114) ;  /* 0x0000036000007945 */ /* 0x000fe20003800200 */
[----:B------:R-:W-:Y:S02]  /*7f30*/  F2FP.SATFINITE.E4M3.F32.PACK_AB_MERGE_C R34, R35, R34, RZ ;  /* 0x000000222322723e */ /* 0x000fe400048070ff */
[----:B------:R-:W-:Y:S02]  /*7f40*/  F2FP.SATFINITE.E4M3.F32.PACK_AB_MERGE_C R38, R39, R38, RZ ;  /* 0x000000262726723e */ /* 0x000fe400048070ff */
[----:B------:R-:W-:Y:S02]  /*7f50*/  F2FP.SATFINITE.E4M3.F32.PACK_AB_MERGE_C R10, R11, R10, RZ ;  /* 0x0000000a0b0a723e */ /* 0x000fe400048070ff */
[----:B------:R-:W-:Y:S02]  /*7f60*/  F2FP.SATFINITE.E4M3.F32.PACK_AB_MERGE_C R14, R15, R14, RZ ;  /* 0x0000000e0f0e723e */ /* 0x000fe400048070ff */
[----:B------:R-:W-:Y:S02]  /*7f70*/  F2FP.SATFINITE.E4M3.F32.PACK_AB_MERGE_C R7, R19, R18, RZ ;  /* 0x000000121307723e */ /* 0x000fe400048070ff */
[----:B------:R-:W-:Y:S02]  /*7f80*/  F2FP.SATFINITE.E4M3.F32.PACK_AB_MERGE_C R4, R5, R4, R6 ;  /* 0x000000040504723e */ /* 0x000fe40004807006 */
[----:B------:R-:W-:Y:S02]  /*7f90*/  F2FP.SATFINITE.E4M3.F32.PACK_AB_MERGE_C R202, R33, R32, R34 ;  /* 0x0000002021ca723e */ /* 0x000fe40004807022 */
[----:B------:R-:W-:Y:S02]  /*7fa0*/  F2FP.SATFINITE.E4M3.F32.PACK_AB_MERGE_C R203, R37, R36, R38 ;  /* 0x0000002425cb723e */ /* 0x000fe40004807026 */
[----:B------:R-:W-:Y:S02]  /*7fb0*/  F2FP.SATFINITE.E4M3.F32.PACK_AB_MERGE_C R5, R9, R8, R10 ;  /* 0x000000080905723e */ /* 0x000fe4000480700a */
[----:B------:R-:W-:Y:S01]  /*7fc0*/  F2FP.SATFINITE.E4M3.F32.PACK_AB_MERGE_C R6, R13, R12, R14 ;  /* 0x0000000c0d06723e */ /* 0x000fe2000480700e */
[----:B------:R1:W-:Y:S01]  /*7fd0*/  STS.128 [R179+UR44+0x4200], R200 ;  /* 0x004200c8b3007988 */ /* 0x0003e20008000c2c */
[----:B------:R-:W-:Y:S02]  /*7fe0*/  F2FP.SATFINITE.E4M3.F32.PACK_AB_MERGE_C R7, R17, R16, R7 ;  /* 0x000000101107723e */ /* 0x000fe40004807007 */
[----:B------:R-:W-:Y:S05]  /*7ff0*/  IADD3 R88, PT, PT, R88, 0x1, RZ ;  /* 0x0000000158587810 */ /* 0x000fea0007ffe0ff */
[----:B------:R1:W-:Y:S01]  /*8000*/  STS.128 [R179+UR44+0x4a00], R4 ;  /* 0x004a0004b3007988 */ /* 0x0003e20008000c2c */
[----:B------:R-:W-:Y:S01]  /*8010*/  @!PT LDS RZ, [RZ] ;  /* 0x00000000fffff984 */ /* 0x000fe20000000800 */
[----:B------:R-:W-:Y:S01]  /*8020*/  @!PT LDS RZ, [RZ] ;  /* 0x00000000fffff984 */ /* 0x000fe20000000800 */
[----:B------:R-:W-:Y:S01]  /*8030*/  @!PT LDS RZ, [RZ] ;  /* 0x00000000fffff984 */ /* 0x000fe20000000800 */
[----:B------:R-:W-:Y:S01]  /*8040*/  @!PT LDS RZ, [RZ] ;  /* 0x00000000fffff984 */ /* 0x000fe20000000800 */
[----:B------:R3:W-:Y:S07]  /*8050*/  MEMBAR.ALL.CTA ;  /* 0x0000000000007992 */ /* 0x0007ee0000008000 */
[----:B---3--:R-:W3:Y:S02]  /*8060*/  FENCE.VIEW.ASYNC.S ;  /* 0x00000000000073c6 */ /* 0x008ee40000000000 */
[----:B---3--:R-:W-:Y:S06]  /*8070*/  BAR.SYNC.DEFER_BLOCKING 0x1, 0x80 ;  /* 0x0042000000007b1d */ /* 0x008fec0000010000 */
[----:B------:R-:W-:Y:S05]  /*8080*/  @P0 BRA `(.L_x_115) ;  /* 0x00000000007c0947 */ /* 0x000fea0003800000 */
[----:B------:R-:W-:Y:S02]  /*8090*/  UIADD3 UR5, UPT, UPT, UR44, 0x2a00, URZ ;  /* 0x00002a002c057890 */ /* 0x000fe4000fffe0ff */
[----:B------:R-:W-:Y:S02]  /*80a0*/  UIADD3 UR4, UP0, UPT, UR62, 0x680, URZ ;  /* 0x000006803e047890 */ /* 0x000fe4000ff1e0ff */
[----:B------:R-:W-:Y:S02]  /*80b0*/  UIMAD UR9, UR46, 0xa0, URZ ;  /* 0x000000a02e0978a4 */ /* 0x000fe4000f8e02ff */
[----:B------:R-:W-:Y:S01]  /*80c0*/  MOV R194, UR5 ;  /* 0x0000000500c27c02 */ /* 0x000fe20008000f00 */
[----:B------:R-:W-:Y:S02]  /*80d0*/  USHF.L.U32 UR10, UR45, 0x6, URZ ;  /* 0x000000062d0a7899 */ /* 0x000fe400080006ff */
[----:B------:R-:W-:Y:S01]  /*80e0*/  UIADD3.X UR5, UPT, UPT, URZ, UR63, URZ, UP0, !UPT ;  /* 0x0000003fff057290 */ /* 0x000fe200087fe4ff */
[----:B------:R-:W-:Y:S01]  /*80f0*/  R2UR UR8, R194 ;  /* 0x00000000c20872ca */ /* 0x000fe200000e0000 */
[----:B------:R-:W-:Y:S01]  /*8100*/  UMOV UR11, UR36 ;  /* 0x00000024000b7c82 */ /* 0x000fe20008000000 */
[----:B------:R-:W-:Y:S02]  /*8110*/  UIADD3 UR24, UPT, UPT, UR44, 0x3200, URZ ;  /* 0x000032002c187890 */ /* 0x000fe4000fffe0ff */
[----:B------:R-:W-:Y:S01]  /*8120*/  UIADD3 UR25, UPT, UPT, UR9, 0x20, URZ ;  /* 0x0000002009197890 */ /* 0x000fe2000fffe0ff */
[----:B------:R-:W-:Y:S01]  /*8130*/  UMOV UR27, UR36 ;  /* 0x00000024001b7c82 */ /* 0x000fe20008000000 */
[----:B------:R-:W-:Y:S01]  /*8140*/  UMOV UR26, UR10 ;  /* 0x0000000a001a7c82 */ /* 0x000fe20008000000 */
[----:B------:R-:W-:Y:S02]  /*8150*/  UIADD3 UR16, UPT, UPT, UR44, 0x3a00, URZ ;  /* 0x00003a002c107890 */ /* 0x000fe4000fffe0ff */
[----:B------:R-:W-:Y:S01]  /*8160*/  UIADD3 UR17, UPT, UPT, UR9, 0x40, URZ ;  /* 0x0000004009117890 */ /* 0x000fe2000fffe0ff */
[----:B------:R-:W-:Y:S03]  /*8170*/  UMOV UR19, UR36 ;  /* 0x0000002400137c82 */ /* 0x000fe60008000000 */
[----:B------:R3:W-:Y:S01]  /*8180*/  UTMASTG.3D [UR8], [UR4] ;  /* 0x00000008040073b5 */ /* 0x0007e20008010000 */
[----:B------:R-:W-:Y:S01]  /*8190*/  UMOV UR18, UR10 ;  /* 0x0000000a00127c82 */ /* 0x000fe20008000000 */
[----:B------:R-:W-:Y:S02]  /*81a0*/  UIADD3 UR20, UPT, UPT, UR44, 0x4200, URZ ;  /* 0x000042002c147890 */ /* 0x000fe4000fffe0ff */
[----:B------:R-:W-:Y:S01]  /*81b0*/  UIADD3 UR21, UPT, UPT, UR9, 0x60, URZ ;  /* 0x0000006009157890 */ /* 0x000fe2000fffe0ff */
[----:B------:R-:W-:Y:S01]  /*81c0*/  UMOV UR23, UR36 ;  /* 0x0000002400177c82 */ /* 0x000fe20008000000 */
[----:B------:R-:W-:Y:S01]  /*81d0*/  UMOV UR22, UR10 ;  /* 0x0000000a00167c82 */ /* 0x000fe20008000000 */
[----:B------:R3:W-:Y:S01]  /*81e0*/  UTMASTG.3D [UR24], [UR4] ;  /* 0x00000018040073b5 */ /* 0x0007e20008010000 */
[----:B------:R-:W-:Y:S02]  /*81f0*/  UIADD3 UR12, UPT, UPT, UR44, 0x4a00, URZ ;  /* 0x00004a002c0c7890 */ /* 0x000fe4000fffe0ff */
[----:B------:R-:W-:Y:S01]  /*8200*/  UIADD3 UR13, UPT, UPT, UR9, 0x80, URZ ;  /* 0x00000080090d7890 */ /* 0x000fe2000fffe0ff */
[----:B------:R-:W-:Y:S01]  /*8210*/  UMOV UR15, UR36 ;  /* 0x00000024000f7c82 */ /* 0x000fe20008000000 */
[----:B------:R-:W-:Y:S01]  /*8220*/  UMOV UR14, UR10 ;  /* 0x0000000a000e7c82 */ /* 0x000fe20008000000 */
[----:B------:R3:W-:Y:S01]  /*8230*/  UTMASTG.3D [UR16], [UR4] ;  /* 0x00000010040073b5 */ /* 0x0007e20008010000 */
[----:B------:R3:W-:Y:S05]  /*8240*/  UTMASTG.3D [UR20], [UR4] ;  /* 0x00000014040073b5 */ /* 0x0007ea0008010000 */
[----:B------:R3:W-:Y:S01]  /*8250*/  UTMASTG.3D [UR12], [UR4] ;  /* 0x0000000c040073b5 */ /* 0x0007e20008010000 */
[----:B------:R0:W-:Y:S01]  /*8260*/  UTMACMDFLUSH ;  /* 0x00000000000079b7 */ /* 0x0001e20000000000 */
[----:B---3--:R-:W-:Y:S04]  /*8270*/  DEPBAR.LE SB0, 0x0 ;  /* 0x000080000000791a */ /* 0x008fe80000000000 */
.L_x_115:
[----:B------:R-:W-:Y:S05]  /*8280*/  BSYNC.RECONVERGENT B0 ;  /* 0x0000000000007941 */ /* 0x000fea0003800200 */
.L_x_114:
[----:B------:R-:W-:Y:S01]  /*8290*/  BAR.SYNC.DEFER_BLOCKING 0x1, 0x80 ;  /* 0x0042000000007b1d */ /* 0x000fe20000010000 */
[----:B------:R-:W-:Y:S01]  /*82a0*/  ISETP.NE.AND P0, PT, R190, 0x2, PT ;  /* 0x00000002be00780c */ /* 0x000fe20003f05270 */
[----:B------:R-:W-:Y:S01]  /*82b0*/  UISETP.NE.AND UP0, UPT, UR47, URZ, UPT ;  /* 0x000000ff2f00728c */ /* 0x000fe2000bf05270 */
[----:B------:R-:W-:Y:S01]  /*82c0*/  ISETP.NE.AND P1, PT, R88, 0x4, PT ;  /* 0x000000045800780c */ /* 0x000fe20003f25270 */
[----:B------:R-:W-:Y:S01]  /*82d0*/  UIADD3 UR46, UPT, UPT, UR37, UR55, URZ ;  /* 0x00000037252e7290 */ /* 0x000fe2000fffe0ff */
[----:B------:R-:W-:Y:S01]  /*82e0*/  SEL R3, RZ, 0x1, P0 ;  /* 0x00000001ff037807 */ /* 0x000fe20000000000 */
[----:B------:R-:W-:Y:S01]  /*82f0*/  UIADD3 UR45, UPT, UPT, UR38, UR58, URZ ;  /* 0x0000003a262d7290 */ /* 0x000fe2000fffe0ff */
[----:B------:R-:W-:Y:S02]  /*8300*/  SEL R0, RZ, 0x1, P1 ;  /* 0x00000001ff007807 */ /* 0x000fe40000800000 */
[----:B------:R-:W-:Y:S02]  /*8310*/  LOP3.LUT R192, R192, R3, RZ, 0x3c, !PT ;  /* 0x00000003c0c07212 */ /* 0x000fe400078e3cff */
[----:B------:R-:W-:Y:S02]  /*8320*/  LOP3.LUT R193, R193, R0, RZ, 0x3c, !PT ;  /* 0x00000000c1c17212 */ /* 0x000fe400078e3cff */
[----:B------:R-:W-:Y:S02]  /*8330*/  SEL R190, R190, RZ, P0 ;  /* 0x000000ffbebe7207 */ /* 0x000fe40000000000 */
[----:B------:R-:W-:Y:S01]  /*8340*/  SEL R88, R88, RZ, P1 ;  /* 0x000000ff58587207 */ /* 0x000fe20000800000 */
[----:B------:R-:W-:Y:S01]  /*8350*/  UMOV UR36, UR54 ;  /* 0x0000003600247c82 */ /* 0x000fe20008000000 */
[----:B------:R-:W-:Y:S05]  /*8360*/  BRA.U UP0, `(.L_x_116) ;  /* 0xffffffd1001c7547 */ /* 0x000fea000b83ffff */
[----:B------:R-:W-:Y:S05]  /*8370*/  EXIT ;  /* 0x000000000000794d */ /* 0x000fea0003800000 */
.L_x_25:
[----:B---3--:R3:W4:Y:S02]  /*8380*/  SYNCS.PHASECHK.TRANS64.TRYWAIT P0, [R0+URZ+0x170], R3 ;  /* 0x00017003000075a7 */ /* 0x00872400080011ff */
[----:B----4-:R-:W-:Y:S05]  /*8390*/  @!P0 NANOSLEEP.SYNCS 0x989680 ;  /* 0x009896800000895d */ /* 0x010fea0003900000 */
[----:B------:R-:W4:Y:S02]  /*83a0*/  @!P0 SYNCS.PHASECHK.TRANS64 P0, [R0+URZ+0x170], R3 ;  /* 0x00017003000085a7 */ /* 0x000f2400080010ff */
[----:B----4-:R-:W-:Y:S05]  /*83b0*/  @!P0 BRA `(.L_x_25) ;  /* 0xfffffffc00f08947 */ /* 0x010fea000383ffff */
[----:B------:R-:W-:Y:S05]  /*83c0*/  BRA `(.L_x_117) ;  /* 0xffffff9400647947 */ /* 0x000fea000383ffff */
.L_x_28:
[----:B---3--:R-:W-:Y:S07]  /*83d0*/  MOV R0, UR33 ;  /* 0x0000002100007c02 */ /* 0x008fee0008000f00 */
.L_x_118:
[----:B---3--:R3:W4:Y:S02]  /*83e0*/  SYNCS.PHASECHK.TRANS64.TRYWAIT P0, [R0+URZ+0x70], R3 ;  /* 0x00007003000075a7 */ /* 0x00872400080011ff */
[----:B----4-:R-:W-:Y:S05]  /*83f0*/  @!P0 NANOSLEEP.SYNCS 0x989680 ;  /* 0x009896800000895d */ /* 0x010fea0003900000 */
[----:B------:R-:W4:Y:S02]  /*8400*/  @!P0 SYNCS.PHASECHK.TRANS64 P0, [R0+URZ+0x70], R3 ;  /* 0x00007003000085a7 */ /* 0x000f2400080010ff */
[----:B----4-:R-:W-:Y:S05]  /*8410*/  @!P0 BRA `(.L_x_118) ;  /* 0xfffffffc00f08947 */ /* 0x010fea000383ffff */
[----:B------:R-:W-:Y:S05]  /*8420*/  BRA `(.L_x_27) ;  /* 0xffffff9400a47947 */ /* 0x000fea000383ffff */
.L_x_35:
[----:B-1----:R-:W-:Y:S07]  /*8430*/  MOV R0, UR9 ;  /* 0x0000000900007c02 */ /* 0x002fee0008000f00 */
.L_x_119:
[----:B-1----:R1:W2:Y:S02]  /*8440*/  SYNCS.PHASECHK.TRANS64.TRYWAIT P0, [R0+URZ+0x70], R3 ;  /* 0x00007003000075a7 */ /* 0x0022a400080011ff */
[----:B--2---:R-:W-:Y:S05]  /*8450*/  @!P0 NANOSLEEP.SYNCS 0x989680 ;  /* 0x009896800000895d */ /* 0x004fea0003900000 */
[----:B------:R-:W2:Y:S02]  /*8460*/  @!P0 SYNCS.PHASECHK.TRANS64 P0, [R0+URZ+0x70], R3 ;  /* 0x00007003000085a7 */ /* 0x000ea400080010ff */
[----:B--2---:R-:W-:Y:S05]  /*8470*/  @!P0 BRA `(.L_x_119) ;  /* 0xfffffffc00f08947 */ /* 0x004fea000383ffff */
[----:B------:R-:W-:Y:S05]  /*8480*/  BRA `(.L_x_34) ;  /* 0xffffff9800607947 */ /* 0x000fea000383ffff */
.L_x_40:
[----:B-1----:R1:W2:Y:S02]  /*8490*/  SYNCS.PHASECHK.TRANS64.TRYWAIT P0, [R3+URZ+0x100], R0 ;  /* 0x00010000030075a7 */ /* 0x0022a400080011ff */
[----:B--2---:R-:W-:Y:S05]  /*84a0*/  @!P0 NANOSLEEP.SYNCS 0x989680 ;  /* 0x009896800000895d */ /* 0x004fea0003900000 */
[----:B------:R-:W2:Y:S02]  /*84b0*/  @!P0 SYNCS.PHASECHK.TRANS64 P0, [R3+URZ+0x100], R0 ;  /* 0x00010000030085a7 */ /* 0x000ea400080010ff */
[----:B--2---:R-:W-:Y:S05]  /*84c0*/  @!P0 BRA `(.L_x_40) ;  /* 0xfffffffc00f08947 */ /* 0x004fea000383ffff */
[----:B------:R-:W-:Y:S05]  /*84d0*/  BRA `(.L_x_120) ;  /* 0xffffff9c00007947 */ /* 0x000fea000383ffff */
.L_x_44:
[----:B-1----:R-:W-:-:S07]  /*84e0*/  MOV R0, UR4 ;  /* 0x0000000400007c02 */ /* 0x002fce0008000f00 */
.L_x_121:
[----:B-1----:R1:W2:Y:S02]  /*84f0*/  SYNCS.PHASECHK.TRANS64.TRYWAIT P0, [R0+URZ], R3 ;  /* 0x00000003000075a7 */ /* 0x0022a400080011ff */
[----:B--2---:R-:W-:Y:S05]  /*8500*/  @!P0 NANOSLEEP.SYNCS 0x989680 ;  /* 0x009896800000895d */ /* 0x004fea0003900000 */
[----:B------:R-:W2:Y:S02]  /*8510*/  @!P0 SYNCS.PHASECHK.TRANS64 P0, [R0+URZ], R3 ;  /* 0x00000003000085a7 */ /* 0x000ea400080010ff */
[----:B--2---:R-:W-:Y:S05]  /*8520*/  @!P0 BRA `(.L_x_121) ;  /* 0xfffffffc00f08947 */ /* 0x004fea000383ffff */
[----:B------:R-:W-:Y:S05]  /*8530*/  BRA `(.L_x_122) ;  /* 0xffffffa000a47947 */ /* 0x000fea000383ffff */
.L_x_45:
[----:B------:R-:W-:-:S07]  /*8540*/  MOV R0, UR5 ;  /* 0x0000000500007c02 */ /* 0x000fce0008000f00 */
.L_x_123:
[----:B-1----:R1:W2:Y:S02]  /*8550*/  SYNCS.PHASECHK.TRANS64.TRYWAIT P0, [R0+URZ], R3 ;  /* 0x00000003000075a7 */ /* 0x0022a400080011ff */
[----:B--2---:R-:W-:Y:S05]  /*8560*/  @!P0 NANOSLEEP.SYNCS 0x989680 ;  /* 0x009896800000895d */ /* 0x004fea0003900000 */
[----:B------:R-:W2:Y:S02]  /*8570*/  @!P0 SYNCS.PHASECHK.TRANS64 P0, [R0+URZ], R3 ;  /* 0x00000003000085a7 */ /* 0x000ea400080010ff */
[----:B--2---:R-:W-:Y:S05]  /*8580*/  @!P0 BRA `(.L_x_123) ;  /* 0xfffffffc00f08947 */ /* 0x004fea000383ffff */
[----:B------:R-:W-:Y:S05]  /*8590*/  BRA `(.L_x_124) ;  /* 0xffffffa000b07947 */ /* 0x000fea000383ffff */
.L_x_46:
[----:B------:R-:W-:-:S07]  /*85a0*/  MOV R0, UR5 ;  /* 0x0000000500007c02 */ /* 0x000fce0008000f00 */
.L_x_125:
[----:B-1----:R1:W2:Y:S02]  /*85b0*/  SYNCS.PHASECHK.TRANS64.TRYWAIT P0, [R0+URZ], R3 ;  /* 0x00000003000075a7 */ /* 0x0022a400080011ff */
[----:B--2---:R-:W-:Y:S05]  /*85c0*/  @!P0 NANOSLEEP.SYNCS 0x989680 ;  /* 0x009896800000895d */ /* 0x004fea0003900000 */
[----:B------:R-:W2:Y:S02]  /*85d0*/  @!P0 SYNCS.PHASECHK.TRANS64 P0, [R0+URZ], R3 ;  /* 0x00000003000085a7 */ /* 0x000ea400080010ff */
[----:B--2---:R-:W-:Y:S05]  /*85e0*/  @!P0 BRA `(.L_x_125) ;  /* 0xfffffffc00f08947 */ /* 0x004fea000383ffff */
[----:B------:R-:W-:Y:S05]  /*85f0*/  BRA `(.L_x_126) ;  /* 0xffffffa000bc7947 */ /* 0x000fea000383ffff */
.L_x_47:
[----:B------:R-:W-:-:S07]  /*8600*/  MOV R0, UR5 ;  /* 0x0000000500007c02 */ /* 0x000fce0008000f00 */
.L_x_127:
[----:B-1----:R1:W2:Y:S02]  /*8610*/  SYNCS.PHASECHK.TRANS64.TRYWAIT P0, [R0+URZ], R3 ;  /* 0x00000003000075a7 */ /* 0x0022a400080011ff */
[----:B--2---:R-:W-:Y:S05]  /*8620*/  @!P0 NANOSLEEP.SYNCS 0x989680 ;  /* 0x009896800000895d */ /* 0x004fea0003900000 */
[----:B------:R-:W2:Y:S02]  /*8630*/  @!P0 SYNCS.PHASECHK.TRANS64 P0, [R0+URZ], R3 ;  /* 0x00000003000085a7 */ /* 0x000ea400080010ff */
[----:B--2---:R-:W-:Y:S05]  /*8640*/  @!P0 BRA `(.L_x_127) ;  /* 0xfffffffc00f08947 */ /* 0x004fea000383ffff */
[----:B------:R-:W-:Y:S05]  /*8650*/  BRA `(.L_x_128) ;  /* 0xffffffa000c87947 */ /* 0x000fea000383ffff */
.L_x_48:
[----:B------:R-:W-:-:S07]  /*8660*/  MOV R0, UR5 ;  /* 0x0000000500007c02 */ /* 0x000fce0008000f00 */
.L_x_129:
[----:B-1----:R1:W2:Y:S02]  /*8670*/  SYNCS.PHASECHK.TRANS64.TRYWAIT P0, [R0+URZ], R3 ;  /* 0x00000003000075a7 */ /* 0x0022a400080011ff */
[----:B--2---:R-:W-:Y:S05]  /*8680*/  @!P0 NANOSLEEP.SYNCS 0x989680 ;  /* 0x009896800000895d */ /* 0x004fea0003900000 */
[----:B------:R-:W2:Y:S02]  /*8690*/  @!P0 SYNCS.PHASECHK.TRANS64 P0, [R0+URZ], R3 ;  /* 0x00000003000085a7 */ /* 0x000ea400080010ff */
[----:B--2---:R-:W-:Y:S05]  /*86a0*/  @!P0 BRA `(.L_x_129) ;  /* 0xfffffffc00f08947 */ /* 0x004fea000383ffff */
[----:B------:R-:W-:Y:S05]  /*86b0*/  BRA `(.L_x_130) ;  /* 0xffffffa000d47947 */ /* 0x000fea000383ffff */
.L_x_49:
[----:B------:R-:W-:-:S07]  /*86c0*/  MOV R0, UR5 ;  /* 0x0000000500007c02 */ /* 0x000fce0008000f00 */
.L_x_131:
[----:B-1----:R1:W2:Y:S02]  /*86d0*/  SYNCS.PHASECHK.TRANS64.TRYWAIT P0, [R0+URZ], R3 ;  /* 0x00000003000075a7 */ /* 0x0022a400080011ff */
[----:B--2---:R-:W-:Y:S05]  /*86e0*/  @!P0 NANOSLEEP.SYNCS 0x989680 ;  /* 0x009896800000895d */ /* 0x004fea0003900000 */
[----:B------:R-:W2:Y:S02]  /*86f0*/  @!P0 SYNCS.PHASECHK.TRANS64 P0, [R0+URZ], R3 ;  /* 0x00000003000085a7 */ /* 0x000ea400080010ff */
[----:B--2---:R-:W-:Y:S05]  /*8700*/  @!P0 BRA `(.L_x_131) ;  /* 0xfffffffc00f08947 */ /* 0x004fea000383ffff */
[----:B------:R-:W-:Y:S05]  /*8710*/  BRA `(.L_x_132) ;  /* 0xffffffa000e07947 */ /* 0x000fea000383ffff */
.L_x_50:
[----:B------:R-:W-:-:S07]  /*8720*/  MOV R0, UR5 ;  /* 0x0000000500007c02 */ /* 0x000fce0008000f00 */
.L_x_133:
[----:B-1----:R1:W2:Y:S02]  /*8730*/  SYNCS.PHASECHK.TRANS64.TRYWAIT P0, [R0+URZ], R3 ;  /* 0x00000003000075a7 */ /* 0x0022a400080011ff */
[----:B--2---:R-:W-:Y:S05]  /*8740*/  @!P0 NANOSLEEP.SYNCS 0x989680 ;  /* 0x009896800000895d */ /* 0x004fea0003900000 */
[----:B------:R-:W2:Y:S02]  /*8750*/  @!P0 SYNCS.PHASECHK.TRANS64 P0, [R0+URZ], R3 ;  /* 0x00000003000085a7 */ /* 0x000ea400080010ff */
[----:B--2---:R-:W-:Y:S05]  /*8760*/  @!P0 BRA `(.L_x_133) ;  /* 0xfffffffc00f08947 */ /* 0x004fea000383ffff */
[----:B------:R-:W-:Y:S05]  /*8770*/  BRA `(.L_x_134) ;  /* 0xffffffa000ec7947 */ /* 0x000fea000383ffff */
.L_x_51:
[----:B------:R-:W-:-:S07]  /*8780*/  MOV R0, UR5 ;  /* 0x0000000500007c02 */ /* 0x000fce0008000f00 */
.L_x_135:
[----:B-1----:R1:W2:Y:S02]  /*8790*/  SYNCS.PHASECHK.TRANS64.TRYWAIT P0, [R0+URZ], R3 ;  /* 0x00000003000075a7 */ /* 0x0022a400080011ff */
[----:B--2---:R-:W-:Y:S05]  /*87a0*/  @!P0 NANOSLEEP.SYNCS 0x989680 ;  /* 0x009896800000895d */ /* 0x004fea0003900000 */
[----:B------:R-:W2:Y:S02]  /*87b0*/  @!P0 SYNCS.PHASECHK.TRANS64 P0, [R0+URZ], R3 ;  /* 0x00000003000085a7 */ /* 0x000ea400080010ff */
[----:B--2---:R-:W-:Y:S05]  /*87c0*/  @!P0 BRA `(.L_x_135) ;  /* 0xfffffffc00f08947 */ /* 0x004fea000383ffff */
[----:B------:R-:W-:Y:S05]  /*87d0*/  BRA `(.L_x_136) ;  /* 0xffffffa000f87947 */ /* 0x000fea000383ffff */
.L_x_52:
[----:B------:R-:W-:-:S07]  /*87e0*/  MOV R0, UR5 ;  /* 0x0000000500007c02 */ /* 0x000fce0008000f00 */
.L_x_137:
[----:B-1----:R1:W2:Y:S02]  /*87f0*/  SYNCS.PHASECHK.TRANS64.TRYWAIT P0, [R0+URZ], R3 ;  /* 0x00000003000075a7 */ /* 0x0022a400080011ff */
[----:B--2---:R-:W-:Y:S05]  /*8800*/  @!P0 NANOSLEEP.SYNCS 0x989680 ;  /* 0x009896800000895d */ /* 0x004fea0003900000 */
[----:B------:R-:W2:Y:S02]  /*8810*/  @!P0 SYNCS.PHASECHK.TRANS64 P0, [R0+URZ], R3 ;  /* 0x00000003000085a7 */ /* 0x000ea400080010ff */
[----:B--2---:R-:W-:Y:S05]  /*8820*/  @!P0 BRA `(.L_x_137) ;  /* 0xfffffffc00f08947 */ /* 0x004fea000383ffff */
[----:B------:R-:W-:Y:S05]  /*8830*/  BRA `(.L_x_138) ;  /* 0xffffffa400047947 */ /* 0x000fea000383ffff */
.L_x_53:
[----:B------:R-:W-:-:S07]  /*8840*/  MOV R0, UR5 ;  /* 0x0000000500007c02 */ /* 0x000fce0008000f00 */
.L_x_139:
[----:B-1----:R1:W2:Y:S02]  /*8850*/  SYNCS.PHASECHK.TRANS64.TRYWAIT P0, [R0+URZ], R3 ;  /* 0x00000003000075a7 */ /* 0x0022a400080011ff */
[----:B--2---:R-:W-:Y:S05]  /*8860*/  @!P0 NANOSLEEP.SYNCS 0x989680 ;  /* 0x009896800000895d */ /* 0x004fea0003900000 */
[----:B------:R-:W2:Y:S02]  /*8870*/  @!P0 SYNCS.PHASECHK.TRANS64 P0, [R0+URZ], R3 ;  /* 0x00000003000085a7 */ /* 0x000ea400080010ff */
[----:B--2---:R-:W-:Y:S05]  /*8880*/  @!P0 BRA `(.L_x_139) ;  /* 0xfffffffc00f08947 */ /* 0x004fea000383ffff */
[----:B------:R-:W-:Y:S05]  /*8890*/  BRA `(.L_x_140) ;  /* 0xffffffa400107947 */ /* 0x000fea000383ffff */
.L_x_54:
[----:B------:R-:W-:-:S07]  /*88a0*/  MOV R0, UR5 ;  /* 0x0000000500007c02 */ /* 0x000fce0008000f00 */
.L_x_141:
[----:B-1----:R1:W2:Y:S02]  /*88b0*/  SYNCS.PHASECHK.TRANS64.TRYWAIT P0, [R0+URZ], R3 ;  /* 0x00000003000075a7 */ /* 0x0022a400080011ff */
[----:B--2---:R-:W-:Y:S05]  /*88c0*/  @!P0 NANOSLEEP.SYNCS 0x989680 ;  /* 0x009896800000895d */ /* 0x004fea0003900000 */
[----:B------:R-:W2:Y:S02]  /*88d0*/  @!P0 SYNCS.PHASECHK.TRANS64 P0, [R0+URZ], R3 ;  /* 0x00000003000085a7 */ /* 0x000ea400080010ff */
[----:B--2---:R-:W-:Y:S05]  /*88e0*/  @!P0 BRA `(.L_x_141) ;  /* 0xfffffffc00f08947 */ /* 0x004fea000383ffff */
[----:B------:R-:W-:Y:S05]  /*88f0*/  BRA `(.L_x_142) ;  /* 0xffffffa4001c7947 */ /* 0x000fea000383ffff */
.L_x_55:
[----:B------:R-:W-:-:S07]  /*8900*/  MOV R0, UR5 ;  /* 0x0000000500007c02 */ /* 0x000fce0008000f00 */
.L_x_143:
[----:B-1----:R1:W2:Y:S02]  /*8910*/  SYNCS.PHASECHK.TRANS64.TRYWAIT P0, [R0+URZ], R3 ;  /* 0x00000003000075a7 */ /* 0x0022a400080011ff */
[----:B--2---:R-:W-:Y:S05]  /*8920*/  @!P0 NANOSLEEP.SYNCS 0x989680 ;  /* 0x009896800000895d */ /* 0x004fea0003900000 */
[----:B------:R-:W2:Y:S02]  /*8930*/  @!P0 SYNCS.PHASECHK.TRANS64 P0, [R0+URZ], R3 ;  /* 0x00000003000085a7 */ /* 0x000ea400080010ff */
[----:B--2---:R-:W-:Y:S05]  /*8940*/  @!P0 BRA `(.L_x_143) ;  /* 0xfffffffc00f08947 */ /* 0x004fea000383ffff */
[----:B------:R-:W-:Y:S05]  /*8950*/  BRA `(.L_x_144) ;  /* 0xffffffa400287947 */ /* 0x000fea000383ffff */
.L_x_56:
[----:B------:R-:W-:-:S07]  /*8960*/  MOV R0, UR5 ;  /* 0x0000000500007c02 */ /* 0x000fce0008000f00 */
.L_x_145:
[----:B-1----:R1:W2:Y:S02]  /*8970*/  SYNCS.PHASECHK.TRANS64.TRYWAIT P0, [R0+URZ], R3 ;  /* 0x00000003000075a7 */ /* 0x0022a400080011ff */
[----:B--2---:R-:W-:Y:S05]  /*8980*/  @!P0 NANOSLEEP.SYNCS 0x989680 ;  /* 0x009896800000895d */ /* 0x004fea0003900000 */
[----:B------:R-:W2:Y:S02]  /*8990*/  @!P0 SYNCS.PHASECHK.TRANS64 P0, [R0+URZ], R3 ;  /* 0x00000003000085a7 */ /* 0x000ea400080010ff */
[----:B--2---:R-:W-:Y:S05]  /*89a0*/  @!P0 BRA `(.L_x_145) ;  /* 0xfffffffc00f08947 */ /* 0x004fea000383ffff */
[----:B------:R-:W-:Y:S05]  /*89b0*/  BRA `(.L_x_146) ;  /* 0xffffffa400347947 */ /* 0x000fea000383ffff */
.L_x_59:
[----:B--2---:R2:W3:Y:S02]  /*89c0*/  SYNCS.PHASECHK.TRANS64.TRYWAIT P0, [R2+URZ+0x160], R5 ;  /* 0x00016005020075a7 */ /* 0x0044e400080011ff */
[----:B---3--:R-:W-:Y:S05]  /*89d0*/  @!P0 NANOSLEEP.SYNCS 0x989680 ;  /* 0x009896800000895d */ /* 0x008fea0003900000 */
[----:B------:R-:W3:Y:S02]  /*89e0*/  @!P0 SYNCS.PHASECHK.TRANS64 P0, [R2+URZ+0x160], R5 ;  /* 0x00016005020085a7 */ /* 0x000ee400080010ff */
[----:B---3--:R-:W-:Y:S05]  /*89f0*/  @!P0 BRA `(.L_x_59) ;  /* 0xfffffffc00f08947 */ /* 0x008fea000383ffff */
[----:B------:R-:W-:Y:S05]  /*8a00*/  BRA `(.L_x_147) ;  /* 0xffffffa400907947 */ /* 0x000fea000383ffff */
.L_x_60:
[----:B------:R-:W-:-:S07]  /*8a10*/  MOV R2, UR4 ;  /* 0x0000000400027c02 */ /* 0x000fce0008000f00 */
.L_x_148:
[----:B--2---:R2:W3:Y:S02]  /*8a20*/  SYNCS.PHASECHK.TRANS64.TRYWAIT P0, [R2+URZ+0x110], R5 ;  /* 0x00011005020075a7 */ /* 0x0044e400080011ff */
[----:B---3--:R-:W-:Y:S05]  /*8a30*/  @!P0 NANOSLEEP.SYNCS 0x989680 ;  /* 0x009896800000895d */ /* 0x008fea0003900000 */
[----:B------:R-:W3:Y:S02]  /*8a40*/  @!P0 SYNCS.PHASECHK.TRANS64 P0, [R2+URZ+0x110], R5 ;  /* 0x00011005020085a7 */ /* 0x000ee400080010ff */
[----:B---3--:R-:W-:Y:S05]  /*8a50*/  @!P0 BRA `(.L_x_148) ;  /* 0xfffffffc00f08947 */ /* 0x008fea000383ffff */
[----:B------:R-:W-:Y:S05]  /*8a60*/  BRA `(.L_x_149) ;  /* 0xffffffa400a07947 */ /* 0x000fea000383ffff */
.L_x_61:
[----:B--2---:R2:W3:Y:S02]  /*8a70*/  SYNCS.PHASECHK.TRANS64.TRYWAIT P1, [R2+URZ+0x100], R5 ;  /* 0x00010005020075a7 */ /* 0x0044e400080211ff */
[----:B---3--:R-:W-:Y:S05]  /*8a80*/  @!P1 NANOSLEEP.SYNCS 0x989680 ;  /* 0x009896800000995d */ /* 0x008fea0003900000 */
[----:B------:R-:W3:Y:S02]  /*8a90*/  @!P1 SYNCS.PHASECHK.TRANS64 P1, [R2+URZ+0x100], R5 ;  /* 0x00010005020095a7 */ /* 0x000ee400080210ff */
[----:B---3--:R-:W-:Y:S05]  /*8aa0*/  @!P1 BRA `(.L_x_61) ;  /* 0xfffffffc00f09947 */ /* 0x008fea000383ffff */
[----:B------:R-:W-:Y:S05]  /*8ab0*/  BRA `(.L_x_150) ;  /* 0xffffffa400d07947 */ /* 0x000fea000383ffff */
.L_x_64:
[----:B------:R-:W-:-:S07]  /*8ac0*/  MOV R0, UR4 ;  /* 0x0000000400007c02 */ /* 0x000fce0008000f00 */
.L_x_151:
[----:B--2---:R2:W3:Y:S02]  /*8ad0*/  SYNCS.PHASECHK.TRANS64.TRYWAIT P0, [R0+URZ+0x110], R3 ;  /* 0x00011003000075a7 */ /* 0x0044e400080011ff */
[----:B---3--:R-:W-:Y:S05]  /*8ae0*/  @!P0 NANOSLEEP.SYNCS 0x989680 ;  /* 0x009896800000895d */ /* 0x008fea0003900000 */
[----:B------:R-:W3:Y:S02]  /*8af0*/  @!P0 SYNCS.PHASECHK.TRANS64 P0, [R0+URZ+0x110], R3 ;  /* 0x00011003000085a7 */ /* 0x000ee400080010ff */
[----:B---3--:R-:W-:Y:S05]  /*8b00*/  @!P0 BRA `(.L_x_151) ;  /* 0xfffffffc00f08947 */ /* 0x008fea000383ffff */
[----:B------:R-:W-:Y:S05]  /*8b10*/  BRA `(.L_x_63) ;  /* 0xffffffa800247947 */ /* 0x000fea000383ffff */
.L_x_71:
[----:B-1----:R1:W2:Y:S02]  /*8b20*/  SYNCS.PHASECHK.TRANS64.TRYWAIT P1, [R0+URZ+0x100], R5 ;  /* 0x00010005000075a7 */ /* 0x0022a400080211ff */
[----:B--2---:R-:W-:Y:S05]  /*8b30*/  @!P1 NANOSLEEP.SYNCS 0x989680 ;  /* 0x009896800000995d */ /* 0x004fea0003900000 */
[----:B------:R-:W2:Y:S02]  /*8b40*/  @!P1 SYNCS.PHASECHK.TRANS64 P1, [R0+URZ+0x100], R5 ;  /* 0x00010005000095a7 */ /* 0x000ea400080210ff */
[----:B--2---:R-:W-:Y:S05]  /*8b50*/  @!P1 BRA `(.L_x_71) ;  /* 0xfffffffc00f09947 */ /* 0x004fea000383ffff */
[----:B------:R-:W-:Y:S05]  /*8b60*/  BRA `(.L_x_152) ;  /* 0xffffffac00887947 */ /* 0x000fea000383ffff */
.L_x_72:
[----:B------:R-:W-:-:S07]  /*8b70*/  MOV R3, UR23 ;  /* 0x0000001700037c02 */ /* 0x000fce0008000f00 */
.L_x_153:
[----:B-1----:R1:W2:Y:S02]  /*8b80*/  SYNCS.PHASECHK.TRANS64.TRYWAIT P0, [R3+URZ+0x140], R0 ;  /* 0x00014000030075a7 */ /* 0x0022a400080011ff */
[----:B--2---:R-:W-:Y:S05]  /*8b90*/  @!P0 NANOSLEEP.SYNCS 0x989680 ;  /* 0x009896800000895d */ /* 0x004fea0003900000 */
[----:B------:R-:W2:Y:S02]  /*8ba0*/  @!P0 SYNCS.PHASECHK.TRANS64 P0, [R3+URZ+0x140], R0 ;  /* 0x00014000030085a7 */ /* 0x000ea400080010ff */
[----:B--2---:R-:W-:Y:S05]  /*8bb0*/  @!P0 BRA `(.L_x_153) ;  /* 0xfffffffc00f08947 */ /* 0x004fea000383ffff */
[----:B------:R-:W-:Y:S05]  /*8bc0*/  BRA `(.L_x_154) ;  /* 0xffffffac00d47947 */ /* 0x000fea000383ffff */
.L_x_75:
[----:B------:R-:W-:Y:S07]  /*8bd0*/  MOV R0, UR7 ;  /* 0x0000000700007c02 */ /* 0x000fee0008000f00 */
.L_x_155:
[----:B-1----:R1:W2:Y:S02]  /*8be0*/  SYNCS.PHASECHK.TRANS64.TRYWAIT P0, [R0+URZ], R3 ;  /* 0x00000003000075a7 */ /* 0x0022a400080011ff */
[----:B--2---:R-:W-:Y:S05]  /*8bf0*/  @!P0 NANOSLEEP.SYNCS 0x989680 ;  /* 0x009896800000895d */ /* 0x004fea0003900000 */
[----:B------:R-:W2:Y:S02]  /*8c00*/  @!P0 SYNCS.PHASECHK.TRANS64 P0, [R0+URZ], R3 ;  /* 0x00000003000085a7 */ /* 0x000ea400080010ff */
[----:B--2---:R-:W-:Y:S05]  /*8c10*/  @!P0 BRA `(.L_x_155) ;  /* 0xfffffffc00f08947 */ /* 0x004fea000383ffff */
[----:B------:R-:W-:Y:S05]  /*8c20*/  BRA `(.L_x_74) ;  /* 0xffffffac00f07947 */ /* 0x000fea000383ffff */
.L_x_78:
[----:B------:R-:W-:-:S07]  /*8c30*/  MOV R0, UR4 ;  /* 0x0000000400007c02 */ /* 0x000fce0008000f00 */
.L_x_156:
[----:B--2---:R2:W4:Y:S02]  /*8c40*/  SYNCS.PHASECHK.TRANS64.TRYWAIT P0, [R0+URZ], R3 ;  /* 0x00000003000075a7 */ /* 0x00452400080011ff */
[----:B----4-:R-:W-:Y:S05]  /*8c50*/  @!P0 NANOSLEEP.SYNCS 0x989680 ;  /* 0x009896800000895d */ /* 0x010fea0003900000 */
[----:B------:R-:W4:Y:S02]  /*8c60*/  @!P0 SYNCS.PHASECHK.TRANS64 P0, [R0+URZ], R3 ;  /* 0x00000003000085a7 */ /* 0x000f2400080010ff */
[----:B----4-:R-:W-:Y:S05]  /*8c70*/  @!P0 BRA `(.L_x_156) ;  /* 0xfffffffc00f08947 */ /* 0x010fea000383ffff */
[----:B------:R-:W-:Y:S05]  /*8c80*/  BRA `(.L_x_157) ;  /* 0xffffffb000a47947 */ /* 0x000fea000383ffff */
.L_x_79:
[----:B------:R-:W-:-:S07]  /*8c90*/  MOV R0, UR5 ;  /* 0x0000000500007c02 */ /* 0x000fce0008000f00 */
.L_x_158:
[----:B-1----:R1:W2:Y:S02]  /*8ca0*/  SYNCS.PHASECHK.TRANS64.TRYWAIT P0, [R0+URZ], R3 ;  /* 0x00000003000075a7 */ /* 0x0022a400080011ff */
[----:B--2---:R-:W-:Y:S05]  /*8cb0*/  @!P0 NANOSLEEP.SYNCS 0x989680 ;  /* 0x009896800000895d */ /* 0x004fea0003900000 */
[----:B------:R-:W2:Y:S02]  /*8cc0*/  @!P0 SYNCS.PHASECHK.TRANS64 P0, [R0+URZ], R3 ;  /* 0x00000003000085a7 */ /* 0x000ea400080010ff */
[----:B--2---:R-:W-:Y:S05]  /*8cd0*/  @!P0 BRA `(.L_x_158) ;  /* 0xfffffffc00f08947 */ /* 0x004fea000383ffff */
[----:B------:R-:W-:Y:S05]  /*8ce0*/  BRA `(.L_x_159) ;  /* 0xffffffb000b07947 */ /* 0x000fea000383ffff */
.L_x_80:
[----:B------:R-:W-:-:S07]  /*8cf0*/  MOV R0, UR5 ;  /* 0x0000000500007c02 */ /* 0x000fce0008000f00 */
.L_x_160:
[----:B-1----:R1:W2:Y:S02]  /*8d00*/  SYNCS.PHASECHK.TRANS64.TRYWAIT P0, [R0+URZ], R3 ;  /* 0x00000003000075a7 */ /* 0x0022a400080011ff */
[----:B--2---:R-:W-:Y:S05]  /*8d10*/  @!P0 NANOSLEEP.SYNCS 0x989680 ;  /* 0x009896800000895d */ /* 0x004fea0003900000 */
[----:B------:R-:W2:Y:S02]  /*8d20*/  @!P0 SYNCS.PHASECHK.TRANS64 P0, [R0+URZ], R3 ;  /* 0x00000003000085a7 */ /* 0x000ea400080010ff */
[----:B--2---:R-:W-:Y:S05]  /*8d30*/  @!P0 BRA `(.L_x_160) ;  /* 0xfffffffc00f08947 */ /* 0x004fea000383ffff */
[----:B------:R-:W-:Y:S05]  /*8d40*/  BRA `(.L_x_161) ;  /* 0xffffffb000bc7947 */ /* 0x000fea000383ffff */
.L_x_81:
[----:B------:R-:W-:-:S07]  /*8d50*/  MOV R0, UR4 ;  /* 0x0000000400007c02 */ /* 0x000fce0008000f00 */
.L_x_162:
[----:B-1----:R1:W2:Y:S02]  /*8d60*/  SYNCS.PHASECHK.TRANS64.TRYWAIT P0, [R0+URZ], R3 ;  /* 0x00000003000075a7 */ /* 0x0022a400080011ff */
[----:B--2---:R-:W-:Y:S05]  /*8d70*/  @!P0 NANOSLEEP.SYNCS 0x989680 ;  /* 0x009896800000895d */ /* 0x004fea0003900000 */
[----:B------:R-:W2:Y:S02]  /*8d80*/  @!P0 SYNCS.PHASECHK.TRANS64 P0, [R0+URZ], R3 ;  /* 0x00000003000085a7 */ /* 0x000ea400080010ff */
[----:B--2---:R-:W-:Y:S05]  /*8d90*/  @!P0 BRA `(.L_x_162) ;  /* 0xfffffffc00f08947 */ /* 0x004fea000383ffff */
[----:B------:R-:W-:Y:S05]  /*8da0*/  BRA `(.L_x_163) ;  /* 0xffffffb000c87947 */ /* 0x000fea000383ffff */
.L_x_86:
[----:B--2---:R2:W3:Y:S02]  /*8db0*/  SYNCS.PHASECHK.TRANS64.TRYWAIT P0, [R3+URZ+0x100], R0 ;  /* 0x00010000030075a7 */ /* 0x0044e400080011ff */
[----:B---3--:R-:W-:Y:S05]  /*8dc0*/  @!P0 NANOSLEEP.SYNCS 0x989680 ;  /* 0x009896800000895d */ /* 0x008fea0003900000 */
[----:B------:R-:W3:Y:S02]  /*8dd0*/  @!P0 SYNCS.PHASECHK.TRANS64 P0, [R3+URZ+0x100], R0 ;  /* 0x00010000030085a7 */ /* 0x000ee400080010ff */
[----:B---3--:R-:W-:Y:S05]  /*8de0*/  @!P0 BRA `(.L_x_86) ;  /* 0xfffffffc00f08947 */ /* 0x008fea000383ffff */
[----:B------:R-:W-:Y:S05]  /*8df0*/  BRA `(.L_x_164) ;  /* 0xffffffb400f07947 */ /* 0x000fea000383ffff */
.L_x_89:
[----:B------:R-:W-:Y:S07]  /*8e00*/  MOV R0, UR21 ;  /* 0x0000001500007c02 */ /* 0x000fee0008000f00 */
.L_x_165:
[----:B--2---:R2:W3:Y:S02]  /*8e10*/  SYNCS.PHASECHK.TRANS64.TRYWAIT P1, [R0+URZ+0xf8], R3 ;  /* 0x0000f803000075a7 */ /* 0x0044e400080211ff */
[----:B---3--:R-:W-:Y:S05]  /*8e20*/  @!P1 NANOSLEEP.SYNCS 0x989680 ;  /* 0x009896800000995d */ /* 0x008fea0003900000 */
[----:B------:R-:W3:Y:S02]  /*8e30*/  @!P1 SYNCS.PHASECHK.TRANS64 P1, [R0+URZ+0xf8], R3 ;  /* 0x0000f803000095a7 */ /* 0x000ee400080210ff */
[----:B---3--:R-:W-:Y:S05]  /*8e40*/  @!P1 BRA `(.L_x_165) ;  /* 0xfffffffc00f09947 */ /* 0x008fea000383ffff */
[----:B------:R-:W-:Y:S05]  /*8e50*/  BRA `(.L_x_88) ;  /* 0xffffffbc00647947 */ /* 0x000fea000383ffff */
.L_x_92:
[----:B--2---:R-:W-:Y:S07]  /*8e60*/  MOV R3, UR21 ;  /* 0x0000001500037c02 */ /* 0x004fee0008000f00 */
.L_x_166:
[----:B--2---:R2:W3:Y:S02]  /*8e70*/  SYNCS.PHASECHK.TRANS64.TRYWAIT P0, [R3+URZ+0xe8], R2 ;  /* 0x0000e802030075a7 */ /* 0x0044e400080011ff */
[----:B---3--:R-:W-:Y:S05]  /*8e80*/  @!P0 NANOSLEEP.SYNCS 0x989680 ;  /* 0x009896800000895d */ /* 0x008fea0003900000 */
[----:B------:R-:W3:Y:S02]  /*8e90*/  @!P0 SYNCS.PHASECHK.TRANS64 P0, [R3+URZ+0xe8], R2 ;  /* 0x0000e802030085a7 */ /* 0x000ee400080010ff */
[----:B---3--:R-:W-:Y:S05]  /*8ea0*/  @!P0 BRA `(.L_x_166) ;  /* 0xfffffffc00f08947 */ /* 0x008fea000383ffff */
[----:B------:R-:W-:Y:S05]  /*8eb0*/  BRA `(.L_x_167) ;  /* 0xffffffbc00b87947 */ /* 0x000fea000383ffff */
.L_x_95:
[----:B--2---:R2:W3:Y:S02]  /*8ec0*/  SYNCS.PHASECHK.TRANS64.TRYWAIT P0, [R8+URZ+0x100], R3 ;  /* 0x00010003080075a7 */ /* 0x0044e400080011ff */
[----:B---3--:R-:W-:Y:S05]  /*8ed0*/  @!P0 NANOSLEEP.SYNCS 0x989680 ;  /* 0x009896800000895d */ /* 0x008fea0003900000 */
[----:B------:R-:W3:Y:S02]  /*8ee0*/  @!P0 SYNCS.PHASECHK.TRANS64 P0, [R8+URZ+0x100], R3 ;  /* 0x00010003080085a7 */ /* 0x000ee400080010ff */
[----:B---3--:R-:W-:Y:S05]  /*8ef0*/  @!P0 BRA `(.L_x_95) ;  /* 0xfffffffc00f08947 */ /* 0x008fea000383ffff */
[----:B------:R-:W-:Y:S05]  /*8f00*/  BRA `(.L_x_168) ;  /* 0xffffffc400487947 */ /* 0x000fea000383ffff */
.L_x_106:
[----:B-1----:R-:W-:Y:S04]  /*8f10*/  MOV R0, UR44 ;  /* 0x0000002c00007c02 */ /* 0x002fe80008000f00 */
[----:B------:R1:W2:Y:S03]  /*8f20*/  SYNCS.PHASECHK.TRANS64.TRYWAIT P1, [R0+URZ+0xe0], R3 ;  /* 0x0000e003000075a7 */ /* 0x0002a600080211ff */
[----:B--2---:R-:W-:Y:S05]  /*8f30*/  @!P1 NANOSLEEP.SYNCS 0x989680 ;  /* 0x009896800000995d */ /* 0x004fea0003900000 */
[----:B------:R-:W2:Y:S02]  /*8f40*/  @!P1 SYNCS.PHASECHK.TRANS64 P1, [R0+URZ+0xe0], R3 ;  /* 0x0000e003000095a7 */ /* 0x000ea400080210ff */
[----:B--2---:R-:W-:Y:S05]  /*8f50*/  @!P1 BRA `(.L_x_106) ;  /* 0xfffffffc00ec9947 */ /* 0x004fea000383ffff */
[----:B------:R-:W-:Y:S05]  /*8f60*/  BRA `(.L_x_105) ;  /* 0xffffffd000ac7947 */ /* 0x000fea000383ffff */
.L_x_108:
[----:B------:R1:W1:Y:S02]  /*8f70*/  SYNCS.PHASECHK.TRANS64.TRYWAIT P1, [R16+URZ+0x120], R9 ;  /* 0x00012009100075a7 */ /* 0x00026400080211ff */
[----:B-1----:R-:W-:Y:S05]  /*8f80*/  @!P1 NANOSLEEP.SYNCS 0x989680 ;  /* 0x009896800000995d */ /* 0x002fea0003900000 */
[----:B------:R-:W1:Y:S02]  /*8f90*/  @!P1 SYNCS.PHASECHK.TRANS64 P1, [R16+URZ+0x120], R9 ;  /* 0x00012009100095a7 */ /* 0x000e6400080210ff */
[----:B-1----:R-:W-:Y:S05]  /*8fa0*/  @!P1 BRA `(.L_x_108) ;  /* 0xfffffffc00f09947 */ /* 0x002fea000383ffff */
[----:B------:R-:W-:Y:S05]  /*8fb0*/  BRA `(.L_x_107) ;  /* 0xffffffd4000c7947 */ /* 0x000fea000383ffff */
        .weak           $__internal_0_$__cuda_sm10x_tcgen05_guardrail_trap_col_being_dealloced_not_returned_by_alloc
        .type           $__internal_0_$__cuda_sm10x_tcgen05_guardrail_trap_col_being_dealloced_not_returned_by_alloc,@function
        .size           $__internal_0_$__cuda_sm10x_tcgen05_guardrail_trap_col_being_dealloced_not_returned_by_alloc,($__internal_1_$__cuda_sm10x_tcgen05_guardrail_trap_phase_invalid_during_alloc - $__internal_0_$__cuda_sm10x_tcgen05_guardrail_trap_col_being_dealloced_not_returned_by_alloc)
$__internal_0_$__cuda_sm10x_tcgen05_guardrail_trap_col_being_dealloced_not_returned_by_alloc:
[----:B------:R-:W-:Y:S05]  /*8fc0*/  BPT.TRAP 0x1 ;  /* 0x000000040000795c */ /* 0x000fea0000300000 */
[----:B------:R-:W-:-:S04]  /*8fd0*/  HFMA2 R3, -RZ, RZ, 0, 0 ;  /* 0x00000000ff037431 */ /* 0x000fc800000001ff */
[----:B------:R-:W-:Y:S05]  /*8fe0*/  RET.REL.NODEC R2 `(_ZN7cutlass13device_kernelINS_4gemm6kernel13GemmUniversalIN4cute5tupleIJiiiiEEENS1_10collective13CollectiveMmaINS1_35MainloopSm100TmaUmmaWarpSpecializedILi14ELi2ELi4ENS5_IJNS4_1CILi2EEENSA_ILi1EEESC_EEEEENS5_IJNSA_ILi64EEENSA_ILi160EEESF_EEENS_12float_e4m3_tENS5_IJlSC_lEEESI_SJ_NS4_8TiledMMAINS4_8MMA_AtomIJNS4_10MMA_TraitsINS4_19SM100_MMA_F8F6F4_SSEJSI_SI_fSF_SG_NS4_17integral_constantINS4_4UMMA5MajorELSQ_0EEESR_NSO_INSP_7ScaleInELSS_0EEEST_EEEEEENS4_6LayoutINS5_IJSC_SC_SC_EEENS5_IJNSA_ILi0EEESY_SY_EEEEENS5_IJNS4_10UnderscoreES11_S11_EEEEENS4_13SM90_TMA_LOADENS4_14ComposedLayoutINS4_7SwizzleILi2ELi4ELi3EEENS4_18smem_ptr_flag_bitsILi8EEENSW_INS5_IJNSA_ILi8EEESF_EEENS5_IJSF_SC_EEEEEEEvNS4_8identityENS4_23SM90_TMA_LOAD_MULTICASTES1E_vS1F_EENS_8epilogue10collective18CollectiveEpilogueINS1I_23Sm100TmaWarpSpecializedILi1ELi1ELi80ELb0ELb0EEEJSH_NS5_IJNSW_ISF_SC_EENSW_ISG_SC_EEEEESI_SJ_SI_SJ_NS1I_6fusion15FusionCallbacksIS1M_NS1Q_17LinearCombinationISI_fSI_fLNS_15FloatRoundStyleE2EEESH_S1P_JEEENS4_5SM1004TMEM4LOAD26SM100_TMEM_LOAD_16dp32b16xES14_NS15_INS16_ILi1ELi4ELi3EEES19_NSW_INS5_IJS1A_NSA_ILi32EEEEEENS5_IJS21_SC_EEEEEEENS4_39AutoVectorizingCopyWithAssumedAlignmentILi128EEENS4_14SM90_TMA_STOREES25_S27_S27_EEEvvEEEEvNT_6ParamsE) ;  /* 0xffffff7002047950 */ /* 0x000fea0003c3ffff */
        .weak           $__internal_1_$__cuda_sm10x_tcgen05_guardrail_trap_phase_invalid_during_alloc
        .type           $__internal_1_$__cuda_sm10x_tcgen05_guardrail_trap_phase_invalid_during_alloc,@function
        .size           $__internal_1_$__cuda_sm10x_tcgen05_guardrail_trap_phase_invalid_during_alloc,($__internal_2_$__cuda_sm10x_tcgen05_guardrail_trap_unallocated_columns_being_dealloced - $__internal_1_$__cuda_sm10x_tcgen05_guardrail_trap_phase_invalid_during_alloc)
$__internal_1_$__cuda_sm10x_tcgen05_guardrail_trap_phase_invalid_during_alloc:
[----:B------:R-:W-:Y:S05]  /*8ff0*/  BPT.TRAP 0x1 ;  /* 0x000000040000795c */ /* 0x000fea0000300000 */
[----:B------:R-:W-:-:S04]  /*9000*/  MOV R5, 0x0 ;  /* 0x0000000000057802 */ /* 0x000fc80000000f00 */
[----:B------:R-:W-:Y:S05]  /*9010*/  RET.REL.NODEC R4 `(_ZN7cutlass13device_kernelINS_4gemm6kernel13GemmUniversalIN4cute5tupleIJiiiiEEENS1_10collective13CollectiveMmaINS1_35MainloopSm100TmaUmmaWarpSpecializedILi14ELi2ELi4ENS5_IJNS4_1CILi2EEENSA_ILi1EEESC_EEEEENS5_IJNSA_ILi64EEENSA_ILi160EEESF_EEENS_12float_e4m3_tENS5_IJlSC_lEEESI_SJ_NS4_8TiledMMAINS4_8MMA_AtomIJNS4_10MMA_TraitsINS4_19SM100_MMA_F8F6F4_SSEJSI_SI_fSF_SG_NS4_17integral_constantINS4_4UMMA5MajorELSQ_0EEESR_NSO_INSP_7ScaleInELSS_0EEEST_EEEEEENS4_6LayoutINS5_IJSC_SC_SC_EEENS5_IJNSA_ILi0EEESY_SY_EEEEENS5_IJNS4_10UnderscoreES11_S11_EEEEENS4_13SM90_TMA_LOADENS4_14ComposedLayoutINS4_7SwizzleILi2ELi4ELi3EEENS4_18smem_ptr_flag_bitsILi8EEENSW_INS5_IJNSA_ILi8EEESF_EEENS5_IJSF_SC_EEEEEEEvNS4_8identityENS4_23SM90_TMA_LOAD_MULTICASTES1E_vS1F_EENS_8epilogue10collective18CollectiveEpilogueINS1I_23Sm100TmaWarpSpecializedILi1ELi1ELi80ELb0ELb0EEEJSH_NS5_IJNSW_ISF_SC_EENSW_ISG_SC_EEEEESI_SJ_SI_SJ_NS1I_6fusion15FusionCallbacksIS1M_NS1Q_17LinearCombinationISI_fSI_fLNS_15FloatRoundStyleE2EEESH_S1P_JEEENS4_5SM1004TMEM4LOAD26SM100_TMEM_LOAD_16dp32b16xES14_NS15_INS16_ILi1ELi4ELi3EEES19_NSW_INS5_IJS1A_NSA_ILi32EEEEEENS5_IJS21_SC_EEEEEEENS4_39AutoVectorizingCopyWithAssumedAlignmentILi128EEENS4_14SM90_TMA_STOREES25_S27_S27_EEEvvEEEEvNT_6ParamsE) ;  /* 0xffffff6c04f87950 */ /* 0x000fea0003c3ffff */
        .weak           $__internal_2_$__cuda_sm10x_tcgen05_guardrail_trap_unallocated_columns_being_dealloced
        .type           $__internal_2_$__cuda_sm10x_tcgen05_guardrail_trap_unallocated_columns_being_dealloced,@function
        .size           $__internal_2_$__cuda_sm10x_tcgen05_guardrail_trap_unallocated_columns_being_dealloced,(.L_x_170 - $__internal_2_$__cuda_sm10x_tcgen05_guardrail_trap_unallocated_columns_being_dealloced)
$__internal_2_$__cuda_sm10x_tcgen05_guardrail_trap_unallocated_columns_being_dealloced:
[----:B------:R-:W-:Y:S05]  /*9020*/  BPT.TRAP 0x1 ;  /* 0x000000040000795c */ /* 0x000fea0000300000 */
[----:B------:R-:W-:-:S04]  /*9030*/  HFMA2 R3, -RZ, RZ, 0, 0 ;  /* 0x00000000ff037431 */ /* 0x000fc800000001ff */
[----:B------:R-:W-:Y:S05]  /*9040*/  RET.REL.NODEC R2 `(_ZN7cutlass13device_kernelINS_4gemm6kernel13GemmUniversalIN4cute5tupleIJiiiiEEENS1_10collective13CollectiveMmaINS1_35MainloopSm100TmaUmmaWarpSpecializedILi14ELi2ELi4ENS5_IJNS4_1CILi2EEENSA_ILi1EEESC_EEEEENS5_IJNSA_ILi64EEENSA_ILi160EEESF_EEENS_12float_e4m3_tENS5_IJlSC_lEEESI_SJ_NS4_8TiledMMAINS4_8MMA_AtomIJNS4_10MMA_TraitsINS4_19SM100_MMA_F8F6F4_SSEJSI_SI_fSF_SG_NS4_17integral_constantINS4_4UMMA5MajorELSQ_0EEESR_NSO_INSP_7ScaleInELSS_0EEEST_EEEEEENS4_6LayoutINS5_IJSC_SC_SC_EEENS5_IJNSA_ILi0EEESY_SY_EEEEENS5_IJNS4_10UnderscoreES11_S11_EEEEENS4_13SM90_TMA_LOADENS4_14ComposedLayoutINS4_7SwizzleILi2ELi4ELi3EEENS4_18smem_ptr_flag_bitsILi8EEENSW_INS5_IJNSA_ILi8EEESF_EEENS5_IJSF_SC_EEEEEEEvNS4_8identityENS4_23SM90_TMA_LOAD_MULTICASTES1E_vS1F_EENS_8epilogue10collective18CollectiveEpilogueINS1I_23Sm100TmaWarpSpecializedILi1ELi1ELi80ELb0ELb0EEEJSH_NS5_IJNSW_ISF_SC_EENSW_ISG_SC_EEEEESI_SJ_SI_SJ_NS1I_6fusion15FusionCallbacksIS1M_NS1Q_17LinearCombinationISI_fSI_fLNS_15FloatRoundStyleE2EEESH_S1P_JEEENS4_5SM1004TMEM4LOAD26SM100_TMEM_LOAD_16dp32b16xES14_NS15_INS16_ILi1ELi4ELi3EEES19_NSW_INS5_IJS1A_NSA_ILi32EEEEEENS5_IJS21_SC_EEEEEEENS4_39AutoVectorizingCopyWithAssumedAlignmentILi128EEENS4_14SM90_TMA_STOREES25_S27_S27_EEEvvEEEEvNT_6ParamsE) ;  /* 0xffffff6c02ec7950 */ /* 0x000fea0003c3ffff */
.L_x_169:
[----:B------:R-:W-:-:S00]  /*9050*/  BRA `(.L_x_169) ;  /* 0xfffffffc00fc7947 */ /* 0x000fc0000383ffff */
[----:B------:R-:W-:-:S00]  /*9060*/  NOP ;  /* 0x0000000000007918 */ /* 0x000fc00000000000 */
        /* <DEDUP_REMOVED lines=9> */
.L_x_170:


//--------------------- .nv.global.init           --------------------------
	.section	.nv.global.init,"aw",@progbits
.nv.global.init:
	.type		$str$27,@object
	.size		$str$27,($str$28 - $str$27)
$str$27:
        /*0000*/ 	.byte	0x28, 0x61, 0x64, 0x64, 0x72, 0x65, 0x73, 0x73, 0x20, 0x26, 0x20, 0x6d, 0x61, 0x73, 0x6b, 0x29
        /*0010*/ 	.byte	0x20, 0x3d, 0x3d, 0x20, 0x30, 0x00
	.type		$str$28,@object
	.size		$str$28,($str$26 - $str$28)
$str$28:
        /*0016*/ 	.byte	0x2f, 0x74, 0x6d, 0x70, 0x2f, 0x63, 0x75, 0x74, 0x6c, 0x61, 0x73, 0x73, 0x5f, 0x73, 0x77, 0x65
        /*0026*/ 	.byte	0x65, 0x70, 0x5f, 0x73, 0x72, 0x63, 0x2f, 0x69, 0x6e, 0x63, 0x6c, 0x75, 0x64, 0x65, 0x2f, 0x63
        /*0036*/ 	.byte	0x75, 0x74, 0x65, 0x2f, 0x70, 0x6f, 0x69, 0x6e, 0x74, 0x65, 0x72, 0x5f, 0x66, 0x6c, 0x61, 0x67
        /*0046*/ 	.byte	0x67, 0x65, 0x64, 0x2e, 0x68, 0x70, 0x70, 0x00
	.type		$str$26,@object
	.size		$str$26,($str$25 - $str$26)
$str$26:
        /*004e*/ 	.byte	0x2f, 0x74, 0x6d, 0x70, 0x2f, 0x63, 0x75, 0x74, 0x6c, 0x61, 0x73, 0x73, 0x5f, 0x73, 0x77, 0x65
        /*005e*/ 	.byte	0x65, 0x70, 0x5f, 0x73, 0x72, 0x63, 0x2f, 0x69, 0x6e, 0x63, 0x6c, 0x75, 0x64, 0x65, 0x2f, 0x63
        /*006e*/ 	.byte	0x75, 0x74, 0x65, 0x2f, 0x61, 0x74, 0x6f, 0x6d, 0x2f, 0x63, 0x6f, 0x70, 0x79, 0x5f, 0x74, 0x72
        /*007e*/ 	.byte	0x61, 0x69, 0x74, 0x73, 0x5f, 0x73, 0x6d, 0x31, 0x30, 0x30, 0x2e, 0x68, 0x70, 0x70, 0x00
	.type		$str$25,@object
	.size		$str$25,(__unnamed_1 - $str$25)
$str$25:
        /*008d*/ 	.byte	0x28, 0x28, 0x75, 0x69, 0x6e, 0x74, 0x33, 0x32, 0x5f, 0x74, 0x28, 0x74, 0x68, 0x72, 0x65, 0x61
        /*009d*/ 	.byte	0x64, 0x49, 0x64, 0x78, 0x2e, 0x78, 0x29, 0x20, 0x2f, 0x20, 0x33, 0x32, 0x29, 0x20, 0x25, 0x20
        /*00ad*/ 	.byte	0x34, 0x29, 0x20, 0x3d, 0x3d, 0x20, 0x28, 0x28, 0x28, 0x74, 0x6d, 0x65, 0x6d, 0x5f, 0x61, 0x64
        /*00bd*/ 	.byte	0x64, 0x72, 0x20, 0x3e, 0x3e, 0x20, 0x31, 0x36, 0x29, 0x20, 0x2f, 0x20, 0x33, 0x32, 0x29, 0x20
        /*00cd*/ 	.byte	0x25, 0x20, 0x34, 0x29, 0x00
	.type		__unnamed_1,@object
	.size		__unnamed_1,(__unnamed_2 - __unnamed_1)
__unnamed_1:
        /*00d2*/ 	.byte	0x61, 0x75, 0x74, 0x6f, 0x20, 0x63, 0x75, 0x74, 0x65, 0x3a, 0x3a, 0x61, 0x73, 0x5f, 0x70, 0x6f
        /* <DEDUP_REMOVED lines=24> */
        /*0262*/ 	.byte	0x3a, 0x3a, 0x43, 0x3c, 0x31, 0x30, 0x32, 0x34, 0x30, 0x3e, 0x3e, 0x3e, 0x3e, 0x5d, 0x00
	.type		__unnamed_2,@object
	.size		__unnamed_2,(.L_2 - __unnamed_2)
__unnamed_2:
        /* <DEDUP_REMOVED lines=37> */
        /*04c1*/ 	.byte	0x3a, 0x43, 0x3c, 0x30, 0x3e, 0x3e, 0x3e, 0x3e, 0x5d, 0x00
.L_2:


//--------------------- .nv.shared._ZN7cutlass13device_kernelINS_4gemm6kernel13GemmUniversalIN4cute5tupleIJiiiiEEENS1_10collective13CollectiveMmaINS1_35MainloopSm100TmaUmmaWarpSpecializedILi14ELi2ELi4ENS5_IJNS4_1CILi2EEENSA_ILi1EEESC_EEEEENS5_IJNSA_ILi64EEENSA_ILi160EEESF_EEENS_12float_e4m3_tENS5_IJlSC_lEEESI_SJ_NS4_8TiledMMAINS4_8MMA_AtomIJNS4_10MMA_TraitsINS4_19SM100_MMA_F8F6F4_SSEJSI_SI_fSF_SG_NS4_17integral_constantINS4_4UMMA5MajorELSQ_0EEESR_NSO_INSP_7ScaleInELSS_0EEEST_EEEEEENS4_6LayoutINS5_IJSC_SC_SC_EEENS5_IJNSA_ILi0EEESY_SY_EEEEENS5_IJNS4_10UnderscoreES11_S11_EEEEENS4_13SM90_TMA_LOADENS4_14ComposedLayoutINS4_7SwizzleILi2ELi4ELi3EEENS4_18smem_ptr_flag_bitsILi8EEENSW_INS5_IJNSA_ILi8EEESF_EEENS5_IJSF_SC_EEEEEEEvNS4_8identityENS4_23SM90_TMA_LOAD_MULTICASTES1E_vS1F_EENS_8epilogue10collective18CollectiveEpilogueINS1I_23Sm100TmaWarpSpecializedILi1ELi1ELi80ELb0ELb0EEEJSH_NS5_IJNSW_ISF_SC_EENSW_ISG_SC_EEEEESI_SJ_SI_SJ_NS1I_6fusion15FusionCallbacksIS1M_NS1Q_17LinearCombinationISI_fSI_fLNS_15FloatRoundStyleE2EEESH_S1P_JEEENS4_5SM1004TMEM4LOAD26SM100_TMEM_LOAD_16dp32b16xES14_NS15_INS16_ILi1ELi4ELi3EEES19_NSW_INS5_IJS1A_NSA_ILi32EEEEEENS5_IJS21_SC_EEEEEEENS4_39AutoVectorizingCopyWithAssumedAlignmentILi128EEENS4_14SM90_TMA_STOREES25_S27_S27_EEEvvEEEEvNT_6ParamsE --------------------------
	.section	.nv.shared._ZN7cutlass13device_kernelINS_4gemm6kernel13GemmUniversalIN4cute5tupleIJiiiiEEENS1_10collective13CollectiveMmaINS1_35MainloopSm100TmaUmmaWarpSpecializedILi14ELi2ELi4ENS5_IJNS4_1CILi2EEENSA_ILi1EEESC_EEEEENS5_IJNSA_ILi64EEENSA_ILi160EEESF_EEENS_12float_e4m3_tENS5_IJlSC_lEEESI_SJ_NS4_8TiledMMAINS4_8MMA_AtomIJNS4_10MMA_TraitsINS4_19SM100_MMA_F8F6F4_SSEJSI_SI_fSF_SG_NS4_17integral_constantINS4_4UMMA5MajorELSQ_0EEESR_NSO_INSP_7ScaleInELSS_0EEEST_EEEEEENS4_6LayoutINS5_IJSC_SC_SC_EEENS5_IJNSA_ILi0EEESY_SY_EEEEENS5_IJNS4_10UnderscoreES11_S11_EEEEENS4_13SM90_TMA_LOADENS4_14ComposedLayoutINS4_7SwizzleILi2ELi4ELi3EEENS4_18smem_ptr_flag_bitsILi8EEENSW_INS5_IJNSA_ILi8EEESF_EEENS5_IJSF_SC_EEEEEEEvNS4_8identityENS4_23SM90_TMA_LOAD_MULTICASTES1E_vS1F_EENS_8epilogue10collective18CollectiveEpilogueINS1I_23Sm100TmaWarpSpecializedILi1ELi1ELi80ELb0ELb0EEEJSH_NS5_IJNSW_ISF_SC_EENSW_ISG_SC_EEEEESI_SJ_SI_SJ_NS1I_6fusion15FusionCallbacksIS1M_NS1Q_17LinearCombinationISI_fSI_fLNS_15FloatRoundStyleE2EEESH_S1P_JEEENS4_5SM1004TMEM4LOAD26SM100_TMEM_LOAD_16dp32b16xES14_NS15_INS16_ILi1ELi4ELi3EEES19_NSW_INS5_IJS1A_NSA_ILi32EEEEEENS5_IJS21_SC_EEEEEEENS4_39AutoVectorizingCopyWithAssumedAlignmentILi128EEENS4_14SM90_TMA_STOREES25_S27_S27_EEEvvEEEEvNT_6ParamsE,"aw",@nobits
	.sectionflags	@""
	.align	16
	.zero		1024


//--------------------- .nv.shared.reserved.0     --------------------------
	.section	.nv.shared.reserved.0,"aw",@nobits
	.weak		__nv_reservedSMEM_offset_0_alias
	.size		__nv_reservedSMEM_offset_0_alias, 0, 64
	.other		__nv_reservedSMEM_offset_0_alias,@"STO_CUDA_RESERVED_SHARED STV_DEFAULT"
__nv_reservedSMEM_offset_0_alias:
	.zero		0
.nv.shared.reserved.0:
	.zero		64
	.weak		__nv_reservedSMEM_tcgen05_partition
	.type		__nv_reservedSMEM_tcgen05_partition,@object
	.size		__nv_reservedSMEM_tcgen05_partition,(.L_0 - __nv_reservedSMEM_tcgen05_partition)
__nv_reservedSMEM_tcgen05_partition:
	.zero		32
.L_0:


//--------------------- .nv.global                --------------------------
	.section	.nv.global,"aw",@nobits
.nv.global:
	.type		_ZN40_INTERNAL_227740e8_4_k_cu_103b4e49_132384cute1_E,@object
	.size		_ZN40_INTERNAL_227740e8_4_k_cu_103b4e49_132384cute1_E,(_ZN40_INTERNAL_227740e8_4_k_cu_103b4e49_132384cuda3std3__45__cpo6cbeginE - _ZN40_INTERNAL_227740e8_4_k_cu_103b4e49_132384cute1_E)
_ZN40_INTERNAL_227740e8_4_k_cu_103b4e49_132384cute1_E:
	.zero		1
	.type		_ZN40_INTERNAL_227740e8_4_k_cu_103b4e49_132384cuda3std3__45__cpo6cbeginE,@object
	.size		_ZN40_INTERNAL_227740e8_4_k_cu_103b4e49_132384cuda3std3__45__cpo6cbeginE,(_ZN40_INTERNAL_227740e8_4_k_cu_103b4e49_132384cuda3std3__48in_placeE - _ZN40_INTERNAL_227740e8_4_k_cu_103b4e49_132384cuda3std3__45__cpo6cbeginE)
_ZN40_INTERNAL_227740e8_4_k_cu_103b4e49_132384cuda3std3__45__cpo6cbeginE:
	.zero		1
	.type		_ZN40_INTERNAL_227740e8_4_k_cu_103b4e49_132384cuda3std3__48in_placeE,@object
	.size		_ZN40_INTERNAL_227740e8_4_k_cu_103b4e49_132384cuda3std3__48in_placeE,(_ZN40_INTERNAL_227740e8_4_k_cu_103b4e49_132384cuda3std6ranges3__45__cpo9iter_moveE - _ZN40_INTERNAL_227740e8_4_k_cu_103b4e49_132384cuda3std3__48in_placeE)
_ZN40_INTERNAL_227740e8_4_k_cu_103b4e49_132384cuda3std3__48in_placeE:
	.zero		1
	.type		_ZN40_INTERNAL_227740e8_4_k_cu_103b4e49_132384cuda3std6ranges3__45__cpo9iter_moveE,@object
	.size		_ZN40_INTERNAL_227740e8_4_k_cu_103b4e49_132384cuda3std6ranges3__45__cpo9iter_moveE,(_ZN40_INTERNAL_227740e8_4_k_cu_103b4e49_132384cuda3std3__45__cpo5beginE - _ZN40_INTERNAL_227740e8_4_k_cu_103b4e49_132384cuda3std6ranges3__45__cpo9iter_moveE)
_ZN40_INTERNAL_227740e8_4_k_cu_103b4e49_132384cuda3std6ranges3__45__cpo9iter_moveE:
	.zero		1
	.type		_ZN40_INTERNAL_227740e8_4_k_cu_103b4e49_132384cuda3std3__45__cpo5beginE,@object
	.size		_ZN40_INTERNAL_227740e8_4_k_cu_103b4e49_132384cuda3std3__45__cpo5beginE,(_ZN40_INTERNAL_227740e8_4_k_cu_103b4e49_132384cuda3std3__442_GLOBAL__N__227740e8_4_k_cu_103b4e49_132386ignoreE - _ZN40_INTERNAL_227740e8_4_k_cu_103b4e49_132384cuda3std3__45__cpo5beginE)
_ZN40_INTERNAL_227740e8_4_k_cu_103b4e49_132384cuda3std3__45__cpo5beginE:
	.zero		1
	.type		_ZN40_INTERNAL_227740e8_4_k_cu_103b4e49_132384cuda3std3__442_GLOBAL__N__227740e8_4_k_cu_103b4e49_132386ignoreE,@object
	.size		_ZN40_INTERNAL_227740e8_4_k_cu_103b4e49_132384cuda3std3__442_GLOBAL__N__227740e8_4_k_cu_103b4e49_132386ignoreE,(_ZN40_INTERNAL_227740e8_4_k_cu_103b4e49_132384cute7productE - _ZN40_INTERNAL_227740e8_4_k_cu_103b4e49_132384cuda3std3__442_GLOBAL__N__227740e8_4_k_cu_103b4e49_132386ignoreE)
_ZN40_INTERNAL_227740e8_4_k_cu_103b4e49_132384cuda3std3__442_GLOBAL__N__227740e8_4_k_cu_103b4e49_132386ignoreE:
	.zero		1
	.type		_ZN40_INTERNAL_227740e8_4_k_cu_103b4e49_132384cute7productE,@object
	.size		_ZN40_INTERNAL_227740e8_4_k_cu_103b4e49_132384cute7productE,(_ZN40_INTERNAL_227740e8_4_k_cu_103b4e49_132384cuda3std3__45__cpo3endE - _ZN40_INTERNAL_227740e8_4_k_cu_103b4e49_132384cute7productE)
_ZN40_INTERNAL_227740e8_4_k_cu_103b4e49_132384cute7productE:
	.zero		1
	.type		_ZN40_INTERNAL_227740e8_4_k_cu_103b4e49_132384cuda3std3__45__cpo3endE,@object
	.size		_ZN40_INTERNAL_227740e8_4_k_cu_103b4e49_132384cuda3std3__45__cpo3endE,(_ZN40_INTERNAL_227740e8_4_k_cu_103b4e49_132384cuda3std3__419piecewise_constructE - _ZN40_INTERNAL_227740e8_4_k_cu_103b4e49_132384cuda3std3__45__cpo3endE)
_ZN40_INTERNAL_227740e8_4_k_cu_103b4e49_132384cuda3std3__45__cpo3endE:
	.zero		1
	.type		_ZN40_INTERNAL_227740e8_4_k_cu_103b4e49_132384cuda3std3__419piecewise_constructE,@object
	.size		_ZN40_INTERNAL_227740e8_4_k_cu_103b4e49_132384cuda3std3__419piecewise_constructE,(_ZN40_INTERNAL_227740e8_4_k_cu_103b4e49_132384cuda3std3__45__cpo4cendE - _ZN40_INTERNAL_227740e8_4_k_cu_103b4e49_132384cuda3std3__419piecewise_constructE)
_ZN40_INTERNAL_227740e8_4_k_cu_103b4e49_132384cuda3std3__419piecewise_constructE:
	.zero		1
	.type		_ZN40_INTERNAL_227740e8_4_k_cu_103b4e49_132384cuda3std3__45__cpo4cendE,@object
	.size		_ZN40_INTERNAL_227740e8_4_k_cu_103b4e49_132384cuda3std3__45__cpo4cendE,(_ZN40_INTERNAL_227740e8_4_k_cu_103b4e49_132384cuda3std6ranges3__45__cpo4swapE - _ZN40_INTERNAL_227740e8_4_k_cu_103b4e49_132384cuda3std3__45__cpo4cendE)
_ZN40_INTERNAL_227740e8_4_k_cu_103b4e49_132384cuda3std3__45__cpo4cendE:
	.zero		1
	.type		_ZN40_INTERNAL_227740e8_4_k_cu_103b4e49_132384cuda3std6ranges3__45__cpo4swapE,@object
	.size		_ZN40_INTERNAL_227740e8_4_k_cu_103b4e49_132384cuda3std6ranges3__45__cpo4swapE,(.L_10 - _ZN40_INTERNAL_227740e8_4_k_cu_103b4e49_132384cuda3std6ranges3__45__cpo4swapE)
_ZN40_INTERNAL_227740e8_4_k_cu_103b4e49_132384cuda3std6ranges3__45__cpo4swapE:
	.zero		1
.L_10:


//--------------------- .nv.constant0._ZN7cutlass13device_kernelINS_4gemm6kernel13GemmUniversalIN4cute5tupleIJiiiiEEENS1_10collective13CollectiveMmaINS1_35MainloopSm100TmaUmmaWarpSpecializedILi14ELi2ELi4ENS5_IJNS4_1CILi2EEENSA_ILi1EEESC_EEEEENS5_IJNSA_ILi64EEENSA_ILi160EEESF_EEENS_12float_e4m3_tENS5_IJlSC_lEEESI_SJ_NS4_8TiledMMAINS4_8MMA_AtomIJNS4_10MMA_TraitsINS4_19SM100_MMA_F8F6F4_SSEJSI_SI_fSF_SG_NS4_17integral_constantINS4_4UMMA5MajorELSQ_0EEESR_NSO_INSP_7ScaleInELSS_0EEEST_EEEEEENS4_6LayoutINS5_IJSC_SC_SC_EEENS5_IJNSA_ILi0EEESY_SY_EEEEENS5_IJNS4_10UnderscoreES11_S11_EEEEENS4_13SM90_TMA_LOADENS4_14ComposedLayoutINS4_7SwizzleILi2ELi4ELi3EEENS4_18smem_ptr_flag_bitsILi8EEENSW_INS5_IJNSA_ILi8EEESF_EEENS5_IJSF_SC_EEEEEEEvNS4_8identityENS4_23SM90_TMA_LOAD_MULTICASTES1E_vS1F_EENS_8epilogue10collective18CollectiveEpilogueINS1I_23Sm100TmaWarpSpecializedILi1ELi1ELi80ELb0ELb0EEEJSH_NS5_IJNSW_ISF_SC_EENSW_ISG_SC_EEEEESI_SJ_SI_SJ_NS1I_6fusion15FusionCallbacksIS1M_NS1Q_17LinearCombinationISI_fSI_fLNS_15FloatRoundStyleE2EEESH_S1P_JEEENS4_5SM1004TMEM4LOAD26SM100_TMEM_LOAD_16dp32b16xES14_NS15_INS16_ILi1ELi4ELi3EEES19_NSW_INS5_IJS1A_NSA_ILi32EEEEEENS5_IJS21_SC_EEEEEEENS4_39AutoVectorizingCopyWithAssumedAlignmentILi128EEENS4_14SM90_TMA_STOREES25_S27_S27_EEEvvEEEEvNT_6ParamsE --------------------------
	.section	.nv.constant0._ZN7cutlass13device_kernelINS_4gemm6kernel13GemmUniversalIN4cute5tupleIJiiiiEEENS1_10collective13CollectiveMmaINS1_35MainloopSm100TmaUmmaWarpSpecializedILi14ELi2ELi4ENS5_IJNS4_1CILi2EEENSA_ILi1EEESC_EEEEENS5_IJNSA_ILi64EEENSA_ILi160EEESF_EEENS_12float_e4m3_tENS5_IJlSC_lEEESI_SJ_NS4_8TiledMMAINS4_8MMA_AtomIJNS4_10MMA_TraitsINS4_19SM100_MMA_F8F6F4_SSEJSI_SI_fSF_SG_NS4_17integral_constantINS4_4UMMA5MajorELSQ_0EEESR_NSO_INSP_7ScaleInELSS_0EEEST_EEEEEENS4_6LayoutINS5_IJSC_SC_SC_EEENS5_IJNSA_ILi0EEESY_SY_EEEEENS5_IJNS4_10UnderscoreES11_S11_EEEEENS4_13SM90_TMA_LOADENS4_14ComposedLayoutINS4_7SwizzleILi2ELi4ELi3EEENS4_18smem_ptr_flag_bitsILi8EEENSW_INS5_IJNSA_ILi8EEESF_EEENS5_IJSF_SC_EEEEEEEvNS4_8identityENS4_23SM90_TMA_LOAD_MULTICASTES1E_vS1F_EENS_8epilogue10collective18CollectiveEpilogueINS1I_23Sm100TmaWarpSpecializedILi1ELi1ELi80ELb0ELb0EEEJSH_NS5_IJNSW_ISF_SC_EENSW_ISG_SC_EEEEESI_SJ_SI_SJ_NS1I_6fusion15FusionCallbacksIS1M_NS1Q_17LinearCombinationISI_fSI_fLNS_15FloatRoundStyleE2EEESH_S1P_JEEENS4_5SM1004TMEM4LOAD26SM100_TMEM_LOAD_16dp32b16xES14_NS15_INS16_ILi1ELi4ELi3EEES19_NSW_INS5_IJS1A_NSA_ILi32EEEEEENS5_IJS21_SC_EEEEEEENS4_39AutoVectorizingCopyWithAssumedAlignmentILi128EEENS4_14SM90_TMA_STOREES25_S27_S27_EEEvvEEEEvNT_6ParamsE,"a",@progbits
	.sectionflags	@""
	.align	4
.nv.constant0._ZN7cutlass13device_kernelINS_4gemm6kernel13GemmUniversalIN4cute5tupleIJiiiiEEENS1_10collective13CollectiveMmaINS1_35MainloopSm100TmaUmmaWarpSpecializedILi14ELi2ELi4ENS5_IJNS4_1CILi2EEENSA_ILi1EEESC_EEEEENS5_IJNSA_ILi64EEENSA_ILi160EEESF_EEENS_12float_e4m3_tENS5_IJlSC_lEEESI_SJ_NS4_8TiledMMAINS4_8MMA_AtomIJNS4_10MMA_TraitsINS4_19SM100_MMA_F8F6F4_SSEJSI_SI_fSF_SG_NS4_17integral_constantINS4_4UMMA5MajorELSQ_0EEESR_NSO_INSP_7ScaleInELSS_0EEEST_EEEEEENS4_6LayoutINS5_IJSC_SC_SC_EEENS5_IJNSA_ILi0EEESY_SY_EEEEENS5_IJNS4_10UnderscoreES11_S11_EEEEENS4_13SM90_TMA_LOADENS4_14ComposedLayoutINS4_7SwizzleILi2ELi4ELi3EEENS4_18smem_ptr_flag_bitsILi8EEENSW_INS5_IJNSA_ILi8EEESF_EEENS5_IJSF_SC_EEEEEEEvNS4_8identityENS4_23SM90_TMA_LOAD_MULTICASTES1E_vS1F_EENS_8epilogue10collective18CollectiveEpilogueINS1I_23Sm100TmaWarpSpecializedILi1ELi1ELi80ELb0ELb0EEEJSH_NS5_IJNSW_ISF_SC_EENSW_ISG_SC_EEEEESI_SJ_SI_SJ_NS1I_6fusion15FusionCallbacksIS1M_NS1Q_17LinearCombinationISI_fSI_fLNS_15FloatRoundStyleE2EEESH_S1P_JEEENS4_5SM1004TMEM4LOAD26SM100_TMEM_LOAD_16dp32b16xES14_NS15_INS16_ILi1ELi4ELi3EEES19_NSW_INS5_IJS1A_NSA_ILi32EEEEEENS5_IJS21_SC_EEEEEEENS4_39AutoVectorizingCopyWithAssumedAlignmentILi128EEENS4_14SM90_TMA_STOREES25_S27_S27_EEEvvEEEEvNT_6ParamsE:
	.zero		2944


//--------------------- SYMBOLS --------------------------

	.type		.nv.reservedSmem.offset0,@object
	.size		.nv.reservedSmem.offset0,0x4
	.type		.nv.reservedSmem.cap,@object
	.size		.nv.reservedSmem.cap,0x4
	.type		__assertfail,@function
